//
// Generated by NVIDIA NVVM Compiler
//
// Compiler Build ID: CL-36424714
// Cuda compilation tools, release 13.0, V13.0.88
// Based on NVVM 20.0.0
//

.version 9.0
.target sm_100
.address_size 64

	// .globl	_Z13matvec_kernelPKfS0_Pfii

.visible .entry _Z13matvec_kernelPKfS0_Pfii(
	.param .u64 .ptr .align 1 _Z13matvec_kernelPKfS0_Pfii_param_0,
	.param .u64 .ptr .align 1 _Z13matvec_kernelPKfS0_Pfii_param_1,
	.param .u64 .ptr .align 1 _Z13matvec_kernelPKfS0_Pfii_param_2,
	.param .u32 _Z13matvec_kernelPKfS0_Pfii_param_3,
	.param .u32 _Z13matvec_kernelPKfS0_Pfii_param_4
)
{
	.reg .pred 	%p<11>;
	.reg .b32 	%r<38>;
	.reg .b32 	%f<112>;
	.reg .b64 	%rd<31>;

	ld.param.u64 	%rd11, [_Z13matvec_kernelPKfS0_Pfii_param_0];
	ld.param.u64 	%rd12, [_Z13matvec_kernelPKfS0_Pfii_param_1];
	ld.param.u64 	%rd10, [_Z13matvec_kernelPKfS0_Pfii_param_2];
	ld.param.u32 	%r24, [_Z13matvec_kernelPKfS0_Pfii_param_3];
	ld.param.u32 	%r23, [_Z13matvec_kernelPKfS0_Pfii_param_4];
	cvta.to.global.u64 	%rd1, %rd12;
	cvta.to.global.u64 	%rd2, %rd11;
	mov.u32 	%r25, %ctaid.x;
	mov.u32 	%r26, %ntid.x;
	mov.u32 	%r27, %tid.x;
	mad.lo.s32 	%r1, %r25, %r26, %r27;
	setp.ge.s32 	%p1, %r1, %r24;
	@%p1 bra 	$L__BB0_15;
	mul.lo.s32 	%r2, %r23, %r1;
	setp.lt.s32 	%p2, %r23, 1;
	mov.f32 	%f111, 0f00000000;
	@%p2 bra 	$L__BB0_14;
	and.b32  	%r3, %r23, 15;
	setp.lt.u32 	%p3, %r23, 16;
	mov.f32 	%f111, 0f00000000;
	mov.b32 	%r34, 0;
	@%p3 bra 	$L__BB0_5;
	and.b32  	%r34, %r23, 2147483632;
	neg.s32 	%r32, %r34;
	add.s64 	%rd3, %rd2, 32;
	add.s64 	%rd29, %rd1, 32;
	mov.f32 	%f111, 0f00000000;
	mov.u32 	%r31, %r2;
$L__BB0_4:
	.pragma "nounroll";
	mul.wide.s32 	%rd13, %r31, 4;
	add.s64 	%rd14, %rd3, %rd13;
	ld.global.f32 	%f18, [%rd14+-32];
	ld.global.f32 	%f19, [%rd29+-32];
	fma.rn.f32 	%f20, %f18, %f19, %f111;
	ld.global.f32 	%f21, [%rd14+-28];
	ld.global.f32 	%f22, [%rd29+-28];
	fma.rn.f32 	%f23, %f21, %f22, %f20;
	ld.global.f32 	%f24, [%rd14+-24];
	ld.global.f32 	%f25, [%rd29+-24];
	fma.rn.f32 	%f26, %f24, %f25, %f23;
	ld.global.f32 	%f27, [%rd14+-20];
	ld.global.f32 	%f28, [%rd29+-20];
	fma.rn.f32 	%f29, %f27, %f28, %f26;
	ld.global.f32 	%f30, [%rd14+-16];
	ld.global.f32 	%f31, [%rd29+-16];
	fma.rn.f32 	%f32, %f30, %f31, %f29;
	ld.global.f32 	%f33, [%rd14+-12];
	ld.global.f32 	%f34, [%rd29+-12];
	fma.rn.f32 	%f35, %f33, %f34, %f32;
	ld.global.f32 	%f36, [%rd14+-8];
	ld.global.f32 	%f37, [%rd29+-8];
	fma.rn.f32 	%f38, %f36, %f37, %f35;
	ld.global.f32 	%f39, [%rd14+-4];
	ld.global.f32 	%f40, [%rd29+-4];
	fma.rn.f32 	%f41, %f39, %f40, %f38;
	ld.global.f32 	%f42, [%rd14];
	ld.global.f32 	%f43, [%rd29];
	fma.rn.f32 	%f44, %f42, %f43, %f41;
	ld.global.f32 	%f45, [%rd14+4];
	ld.global.f32 	%f46, [%rd29+4];
	fma.rn.f32 	%f47, %f45, %f46, %f44;
	ld.global.f32 	%f48, [%rd14+8];
	ld.global.f32 	%f49, [%rd29+8];
	fma.rn.f32 	%f50, %f48, %f49, %f47;
	ld.global.f32 	%f51, [%rd14+12];
	ld.global.f32 	%f52, [%rd29+12];
	fma.rn.f32 	%f53, %f51, %f52, %f50;
	ld.global.f32 	%f54, [%rd14+16];
	ld.global.f32 	%f55, [%rd29+16];
	fma.rn.f32 	%f56, %f54, %f55, %f53;
	ld.global.f32 	%f57, [%rd14+20];
	ld.global.f32 	%f58, [%rd29+20];
	fma.rn.f32 	%f59, %f57, %f58, %f56;
	ld.global.f32 	%f60, [%rd14+24];
	ld.global.f32 	%f61, [%rd29+24];
	fma.rn.f32 	%f62, %f60, %f61, %f59;
	ld.global.f32 	%f63, [%rd14+28];
	ld.global.f32 	%f64, [%rd29+28];
	fma.rn.f32 	%f111, %f63, %f64, %f62;
	add.s32 	%r32, %r32, 16;
	add.s32 	%r31, %r31, 16;
	add.s64 	%rd29, %rd29, 64;
	setp.ne.s32 	%p4, %r32, 0;
	@%p4 bra 	$L__BB0_4;
$L__BB0_5:
	setp.eq.s32 	%p5, %r3, 0;
	@%p5 bra 	$L__BB0_14;
	and.b32  	%r11, %r23, 7;
	setp.lt.u32 	%p6, %r3, 8;
	@%p6 bra 	$L__BB0_8;
	add.s32 	%r29, %r34, %r2;
	mul.wide.s32 	%rd15, %r29, 4;
	add.s64 	%rd16, %rd2, %rd15;
	ld.global.f32 	%f66, [%rd16];
	mul.wide.u32 	%rd17, %r34, 4;
	add.s64 	%rd18, %rd1, %rd17;
	ld.global.f32 	%f67, [%rd18];
	fma.rn.f32 	%f68, %f66, %f67, %f111;
	ld.global.f32 	%f69, [%rd16+4];
	ld.global.f32 	%f70, [%rd18+4];
	fma.rn.f32 	%f71, %f69, %f70, %f68;
	ld.global.f32 	%f72, [%rd16+8];
	ld.global.f32 	%f73, [%rd18+8];
	fma.rn.f32 	%f74, %f72, %f73, %f71;
	ld.global.f32 	%f75, [%rd16+12];
	ld.global.f32 	%f76, [%rd18+12];
	fma.rn.f32 	%f77, %f75, %f76, %f74;
	ld.global.f32 	%f78, [%rd16+16];
	ld.global.f32 	%f79, [%rd18+16];
	fma.rn.f32 	%f80, %f78, %f79, %f77;
	ld.global.f32 	%f81, [%rd16+20];
	ld.global.f32 	%f82, [%rd18+20];
	fma.rn.f32 	%f83, %f81, %f82, %f80;
	ld.global.f32 	%f84, [%rd16+24];
	ld.global.f32 	%f85, [%rd18+24];
	fma.rn.f32 	%f86, %f84, %f85, %f83;
	ld.global.f32 	%f87, [%rd16+28];
	ld.global.f32 	%f88, [%rd18+28];
	fma.rn.f32 	%f111, %f87, %f88, %f86;
	add.s32 	%r34, %r34, 8;
$L__BB0_8:
	setp.eq.s32 	%p7, %r11, 0;
	@%p7 bra 	$L__BB0_14;
	and.b32  	%r14, %r23, 3;
	setp.lt.u32 	%p8, %r11, 4;
	@%p8 bra 	$L__BB0_11;
	add.s32 	%r30, %r34, %r2;
	mul.wide.s32 	%rd19, %r30, 4;
	add.s64 	%rd20, %rd2, %rd19;
	ld.global.f32 	%f90, [%rd20];
	mul.wide.u32 	%rd21, %r34, 4;
	add.s64 	%rd22, %rd1, %rd21;
	ld.global.f32 	%f91, [%rd22];
	fma.rn.f32 	%f92, %f90, %f91, %f111;
	ld.global.f32 	%f93, [%rd20+4];
	ld.global.f32 	%f94, [%rd22+4];
	fma.rn.f32 	%f95, %f93, %f94, %f92;
	ld.global.f32 	%f96, [%rd20+8];
	ld.global.f32 	%f97, [%rd22+8];
	fma.rn.f32 	%f98, %f96, %f97, %f95;
	ld.global.f32 	%f99, [%rd20+12];
	ld.global.f32 	%f100, [%rd22+12];
	fma.rn.f32 	%f111, %f99, %f100, %f98;
	add.s32 	%r34, %r34, 4;
$L__BB0_11:
	setp.eq.s32 	%p9, %r14, 0;
	@%p9 bra 	$L__BB0_14;
	mul.wide.u32 	%rd23, %r34, 4;
	add.s64 	%rd30, %rd1, %rd23;
	add.s32 	%r37, %r34, %r2;
	neg.s32 	%r36, %r14;
$L__BB0_13:
	.pragma "nounroll";
	mul.wide.s32 	%rd24, %r37, 4;
	add.s64 	%rd25, %rd2, %rd24;
	ld.global.f32 	%f101, [%rd25];
	ld.global.f32 	%f102, [%rd30];
	fma.rn.f32 	%f111, %f101, %f102, %f111;
	add.s64 	%rd30, %rd30, 4;
	add.s32 	%r37, %r37, 1;
	add.s32 	%r36, %r36, 1;
	setp.ne.s32 	%p10, %r36, 0;
	@%p10 bra 	$L__BB0_13;
$L__BB0_14:
	cvta.to.global.u64 	%rd26, %rd10;
	mul.wide.s32 	%rd27, %r1, 4;
	add.s64 	%rd28, %rd26, %rd27;
	st.global.f32 	[%rd28], %f111;
$L__BB0_15:
	ret;

}
	// .globl	_Z15matvec_t_kernelPKfS0_Pfii
.visible .entry _Z15matvec_t_kernelPKfS0_Pfii(
	.param .u64 .ptr .align 1 _Z15matvec_t_kernelPKfS0_Pfii_param_0,
	.param .u64 .ptr .align 1 _Z15matvec_t_kernelPKfS0_Pfii_param_1,
	.param .u64 .ptr .align 1 _Z15matvec_t_kernelPKfS0_Pfii_param_2,
	.param .u32 _Z15matvec_t_kernelPKfS0_Pfii_param_3,
	.param .u32 _Z15matvec_t_kernelPKfS0_Pfii_param_4
)
{
	.reg .pred 	%p<11>;
	.reg .b32 	%r<38>;
	.reg .b32 	%f<112>;
	.reg .b64 	%rd<58>;

	ld.param.u64 	%rd10, [_Z15matvec_t_kernelPKfS0_Pfii_param_0];
	ld.param.u64 	%rd11, [_Z15matvec_t_kernelPKfS0_Pfii_param_1];
	ld.param.u64 	%rd9, [_Z15matvec_t_kernelPKfS0_Pfii_param_2];
	ld.param.u32 	%r23, [_Z15matvec_t_kernelPKfS0_Pfii_param_3];
	ld.param.u32 	%r24, [_Z15matvec_t_kernelPKfS0_Pfii_param_4];
	cvta.to.global.u64 	%rd1, %rd11;
	cvta.to.global.u64 	%rd2, %rd10;
	mov.u32 	%r25, %ctaid.x;
	mov.u32 	%r26, %ntid.x;
	mov.u32 	%r27, %tid.x;
	mad.lo.s32 	%r1, %r25, %r26, %r27;
	setp.ge.s32 	%p1, %r1, %r24;
	@%p1 bra 	$L__BB1_15;
	setp.lt.s32 	%p2, %r23, 1;
	mov.f32 	%f111, 0f00000000;
	@%p2 bra 	$L__BB1_14;
	and.b32  	%r2, %r23, 15;
	setp.lt.u32 	%p3, %r23, 16;
	mov.f32 	%f111, 0f00000000;
	mov.b32 	%r34, 0;
	@%p3 bra 	$L__BB1_5;
	and.b32  	%r34, %r23, 2147483632;
	neg.s32 	%r32, %r34;
	shl.b32 	%r5, %r24, 4;
	add.s64 	%rd56, %rd1, 32;
	mov.f32 	%f111, 0f00000000;
	mul.wide.s32 	%rd14, %r24, 4;
	mov.u32 	%r31, %r1;
$L__BB1_4:
	.pragma "nounroll";
	mul.wide.s32 	%rd12, %r31, 4;
	add.s64 	%rd13, %rd2, %rd12;
	ld.global.f32 	%f18, [%rd13];
	ld.global.f32 	%f19, [%rd56+-32];
	fma.rn.f32 	%f20, %f18, %f19, %f111;
	add.s64 	%rd15, %rd13, %rd14;
	ld.global.f32 	%f21, [%rd15];
	ld.global.f32 	%f22, [%rd56+-28];
	fma.rn.f32 	%f23, %f21, %f22, %f20;
	add.s64 	%rd16, %rd15, %rd14;
	ld.global.f32 	%f24, [%rd16];
	ld.global.f32 	%f25, [%rd56+-24];
	fma.rn.f32 	%f26, %f24, %f25, %f23;
	add.s64 	%rd17, %rd16, %rd14;
	ld.global.f32 	%f27, [%rd17];
	ld.global.f32 	%f28, [%rd56+-20];
	fma.rn.f32 	%f29, %f27, %f28, %f26;
	add.s64 	%rd18, %rd17, %rd14;
	ld.global.f32 	%f30, [%rd18];
	ld.global.f32 	%f31, [%rd56+-16];
	fma.rn.f32 	%f32, %f30, %f31, %f29;
	add.s64 	%rd19, %rd18, %rd14;
	ld.global.f32 	%f33, [%rd19];
	ld.global.f32 	%f34, [%rd56+-12];
	fma.rn.f32 	%f35, %f33, %f34, %f32;
	add.s64 	%rd20, %rd19, %rd14;
	ld.global.f32 	%f36, [%rd20];
	ld.global.f32 	%f37, [%rd56+-8];
	fma.rn.f32 	%f38, %f36, %f37, %f35;
	add.s64 	%rd21, %rd20, %rd14;
	ld.global.f32 	%f39, [%rd21];
	ld.global.f32 	%f40, [%rd56+-4];
	fma.rn.f32 	%f41, %f39, %f40, %f38;
	add.s64 	%rd22, %rd21, %rd14;
	ld.global.f32 	%f42, [%rd22];
	ld.global.f32 	%f43, [%rd56];
	fma.rn.f32 	%f44, %f42, %f43, %f41;
	add.s64 	%rd23, %rd22, %rd14;
	ld.global.f32 	%f45, [%rd23];
	ld.global.f32 	%f46, [%rd56+4];
	fma.rn.f32 	%f47, %f45, %f46, %f44;
	add.s64 	%rd24, %rd23, %rd14;
	ld.global.f32 	%f48, [%rd24];
	ld.global.f32 	%f49, [%rd56+8];
	fma.rn.f32 	%f50, %f48, %f49, %f47;
	add.s64 	%rd25, %rd24, %rd14;
	ld.global.f32 	%f51, [%rd25];
	ld.global.f32 	%f52, [%rd56+12];
	fma.rn.f32 	%f53, %f51, %f52, %f50;
	add.s64 	%rd26, %rd25, %rd14;
	ld.global.f32 	%f54, [%rd26];
	ld.global.f32 	%f55, [%rd56+16];
	fma.rn.f32 	%f56, %f54, %f55, %f53;
	add.s64 	%rd27, %rd26, %rd14;
	ld.global.f32 	%f57, [%rd27];
	ld.global.f32 	%f58, [%rd56+20];
	fma.rn.f32 	%f59, %f57, %f58, %f56;
	add.s64 	%rd28, %rd27, %rd14;
	ld.global.f32 	%f60, [%rd28];
	ld.global.f32 	%f61, [%rd56+24];
	fma.rn.f32 	%f62, %f60, %f61, %f59;
	add.s64 	%rd29, %rd28, %rd14;
	ld.global.f32 	%f63, [%rd29];
	ld.global.f32 	%f64, [%rd56+28];
	fma.rn.f32 	%f111, %f63, %f64, %f62;
	add.s32 	%r32, %r32, 16;
	add.s32 	%r31, %r31, %r5;
	add.s64 	%rd56, %rd56, 64;
	setp.ne.s32 	%p4, %r32, 0;
	@%p4 bra 	$L__BB1_4;
$L__BB1_5:
	setp.eq.s32 	%p5, %r2, 0;
	@%p5 bra 	$L__BB1_14;
	and.b32  	%r11, %r23, 7;
	setp.lt.u32 	%p6, %r2, 8;
	@%p6 bra 	$L__BB1_8;
	mad.lo.s32 	%r29, %r34, %r24, %r1;
	mul.wide.s32 	%rd30, %r29, 4;
	add.s64 	%rd31, %rd2, %rd30;
	ld.global.f32 	%f66, [%rd31];
	mul.wide.u32 	%rd32, %r34, 4;
	add.s64 	%rd33, %rd1, %rd32;
	ld.global.f32 	%f67, [%rd33];
	fma.rn.f32 	%f68, %f66, %f67, %f111;
	mul.wide.s32 	%rd34, %r24, 4;
	add.s64 	%rd35, %rd31, %rd34;
	ld.global.f32 	%f69, [%rd35];
	ld.global.f32 	%f70, [%rd33+4];
	fma.rn.f32 	%f71, %f69, %f70, %f68;
	add.s64 	%rd36, %rd35, %rd34;
	ld.global.f32 	%f72, [%rd36];
	ld.global.f32 	%f73, [%rd33+8];
	fma.rn.f32 	%f74, %f72, %f73, %f71;
	add.s64 	%rd37, %rd36, %rd34;
	ld.global.f32 	%f75, [%rd37];
	ld.global.f32 	%f76, [%rd33+12];
	fma.rn.f32 	%f77, %f75, %f76, %f74;
	add.s64 	%rd38, %rd37, %rd34;
	ld.global.f32 	%f78, [%rd38];
	ld.global.f32 	%f79, [%rd33+16];
	fma.rn.f32 	%f80, %f78, %f79, %f77;
	add.s64 	%rd39, %rd38, %rd34;
	ld.global.f32 	%f81, [%rd39];
	ld.global.f32 	%f82, [%rd33+20];
	fma.rn.f32 	%f83, %f81, %f82, %f80;
	add.s64 	%rd40, %rd39, %rd34;
	ld.global.f32 	%f84, [%rd40];
	ld.global.f32 	%f85, [%rd33+24];
	fma.rn.f32 	%f86, %f84, %f85, %f83;
	add.s64 	%rd41, %rd40, %rd34;
	ld.global.f32 	%f87, [%rd41];
	ld.global.f32 	%f88, [%rd33+28];
	fma.rn.f32 	%f111, %f87, %f88, %f86;
	add.s32 	%r34, %r34, 8;
$L__BB1_8:
	setp.eq.s32 	%p7, %r11, 0;
	@%p7 bra 	$L__BB1_14;
	and.b32  	%r14, %r23, 3;
	setp.lt.u32 	%p8, %r11, 4;
	@%p8 bra 	$L__BB1_11;
	mad.lo.s32 	%r30, %r34, %r24, %r1;
	mul.wide.s32 	%rd42, %r30, 4;
	add.s64 	%rd43, %rd2, %rd42;
	ld.global.f32 	%f90, [%rd43];
	mul.wide.u32 	%rd44, %r34, 4;
	add.s64 	%rd45, %rd1, %rd44;
	ld.global.f32 	%f91, [%rd45];
	fma.rn.f32 	%f92, %f90, %f91, %f111;
	mul.wide.s32 	%rd46, %r24, 4;
	add.s64 	%rd47, %rd43, %rd46;
	ld.global.f32 	%f93, [%rd47];
	ld.global.f32 	%f94, [%rd45+4];
	fma.rn.f32 	%f95, %f93, %f94, %f92;
	add.s64 	%rd48, %rd47, %rd46;
	ld.global.f32 	%f96, [%rd48];
	ld.global.f32 	%f97, [%rd45+8];
	fma.rn.f32 	%f98, %f96, %f97, %f95;
	add.s64 	%rd49, %rd48, %rd46;
	ld.global.f32 	%f99, [%rd49];
	ld.global.f32 	%f100, [%rd45+12];
	fma.rn.f32 	%f111, %f99, %f100, %f98;
	add.s32 	%r34, %r34, 4;
$L__BB1_11:
	setp.eq.s32 	%p9, %r14, 0;
	@%p9 bra 	$L__BB1_14;
	mul.wide.u32 	%rd50, %r34, 4;
	add.s64 	%rd57, %rd1, %rd50;
	mad.lo.s32 	%r37, %r34, %r24, %r1;
	neg.s32 	%r36, %r14;
$L__BB1_13:
	.pragma "nounroll";
	mul.wide.s32 	%rd51, %r37, 4;
	add.s64 	%rd52, %rd2, %rd51;
	ld.global.f32 	%f101, [%rd52];
	ld.global.f32 	%f102, [%rd57];
	fma.rn.f32 	%f111, %f101, %f102, %f111;
	add.s64 	%rd57, %rd57, 4;
	add.s32 	%r37, %r37, %r24;
	add.s32 	%r36, %r36, 1;
	setp.ne.s32 	%p10, %r36, 0;
	@%p10 bra 	$L__BB1_13;
$L__BB1_14:
	cvta.to.global.u64 	%rd53, %rd9;
	mul.wide.s32 	%rd54, %r1, 4;
	add.s64 	%rd55, %rd53, %rd54;
	st.global.f32 	[%rd55], %f111;
$L__BB1_15:
	ret;

}
	// .globl	_Z16outer_add_kernelPfPKfS1_iif
.visible .entry _Z16outer_add_kernelPfPKfS1_iif(
	.param .u64 .ptr .align 1 _Z16outer_add_kernelPfPKfS1_iif_param_0,
	.param .u64 .ptr .align 1 _Z16outer_add_kernelPfPKfS1_iif_param_1,
	.param .u64 .ptr .align 1 _Z16outer_add_kernelPfPKfS1_iif_param_2,
	.param .u32 _Z16outer_add_kernelPfPKfS1_iif_param_3,
	.param .u32 _Z16outer_add_kernelPfPKfS1_iif_param_4,
	.param .f32 _Z16outer_add_kernelPfPKfS1_iif_param_5
)
{
	.reg .pred 	%p<4>;
	.reg .b32 	%r<12>;
	.reg .b32 	%f<7>;
	.reg .b64 	%rd<13>;

	ld.param.u64 	%rd1, [_Z16outer_add_kernelPfPKfS1_iif_param_0];
	ld.param.u64 	%rd2, [_Z16outer_add_kernelPfPKfS1_iif_param_1];
	ld.param.u64 	%rd3, [_Z16outer_add_kernelPfPKfS1_iif_param_2];
	ld.param.u32 	%r4, [_Z16outer_add_kernelPfPKfS1_iif_param_3];
	ld.param.u32 	%r3, [_Z16outer_add_kernelPfPKfS1_iif_param_4];
	ld.param.f32 	%f1, [_Z16outer_add_kernelPfPKfS1_iif_param_5];
	mov.u32 	%r5, %ctaid.x;
	mov.u32 	%r6, %ntid.x;
	mov.u32 	%r7, %tid.x;
	mad.lo.s32 	%r1, %r5, %r6, %r7;
	mov.u32 	%r8, %ctaid.y;
	mov.u32 	%r9, %ntid.y;
	mov.u32 	%r10, %tid.y;
	mad.lo.s32 	%r2, %r8, %r9, %r10;
	setp.ge.s32 	%p1, %r2, %r4;
	setp.ge.s32 	%p2, %r1, %r3;
	or.pred  	%p3, %p1, %p2;
	@%p3 bra 	$L__BB2_2;
	cvta.to.global.u64 	%rd4, %rd2;
	cvta.to.global.u64 	%rd5, %rd3;
	cvta.to.global.u64 	%rd6, %rd1;
	mul.wide.u32 	%rd7, %r2, 4;
	add.s64 	%rd8, %rd4, %rd7;
	ld.global.f32 	%f2, [%rd8];
	mul.wide.s32 	%rd9, %r1, 4;
	add.s64 	%rd10, %rd5, %rd9;
	ld.global.f32 	%f3, [%rd10];
	mul.f32 	%f4, %f2, %f3;
	mad.lo.s32 	%r11, %r3, %r2, %r1;
	mul.wide.s32 	%rd11, %r11, 4;
	add.s64 	%rd12, %rd6, %rd11;
	ld.global.f32 	%f5, [%rd12];
	fma.rn.f32 	%f6, %f1, %f4, %f5;
	st.global.f32 	[%rd12], %f6;
$L__BB2_2:
	ret;

}
	// .globl	_Z12adamw_kernelPfS_S_S_iffffffff
.visible .entry _Z12adamw_kernelPfS_S_S_iffffffff(
	.param .u64 .ptr .align 1 _Z12adamw_kernelPfS_S_S_iffffffff_param_0,
	.param .u64 .ptr .align 1 _Z12adamw_kernelPfS_S_S_iffffffff_param_1,
	.param .u64 .ptr .align 1 _Z12adamw_kernelPfS_S_S_iffffffff_param_2,
	.param .u64 .ptr .align 1 _Z12adamw_kernelPfS_S_S_iffffffff_param_3,
	.param .u32 _Z12adamw_kernelPfS_S_S_iffffffff_param_4,
	.param .f32 _Z12adamw_kernelPfS_S_S_iffffffff_param_5,
	.param .f32 _Z12adamw_kernelPfS_S_S_iffffffff_param_6,
	.param .f32 _Z12adamw_kernelPfS_S_S_iffffffff_param_7,
	.param .f32 _Z12adamw_kernelPfS_S_S_iffffffff_param_8,
	.param .f32 _Z12adamw_kernelPfS_S_S_iffffffff_param_9,
	.param .f32 _Z12adamw_kernelPfS_S_S_iffffffff_param_10,
	.param .f32 _Z12adamw_kernelPfS_S_S_iffffffff_param_11,
	.param .f32 _Z12adamw_kernelPfS_S_S_iffffffff_param_12
)
{
	.reg .pred 	%p<2>;
	.reg .b32 	%r<7>;
	.reg .b32 	%f<30>;
	.reg .b64 	%rd<14>;

	ld.param.u64 	%rd1, [_Z12adamw_kernelPfS_S_S_iffffffff_param_0];
	ld.param.u64 	%rd2, [_Z12adamw_kernelPfS_S_S_iffffffff_param_1];
	ld.param.u64 	%rd3, [_Z12adamw_kernelPfS_S_S_iffffffff_param_2];
	ld.param.u64 	%rd4, [_Z12adamw_kernelPfS_S_S_iffffffff_param_3];
	ld.param.u32 	%r2, [_Z12adamw_kernelPfS_S_S_iffffffff_param_4];
	ld.param.f32 	%f1, [_Z12adamw_kernelPfS_S_S_iffffffff_param_5];
	ld.param.f32 	%f2, [_Z12adamw_kernelPfS_S_S_iffffffff_param_6];
	ld.param.f32 	%f3, [_Z12adamw_kernelPfS_S_S_iffffffff_param_7];
	ld.param.f32 	%f4, [_Z12adamw_kernelPfS_S_S_iffffffff_param_8];
	ld.param.f32 	%f5, [_Z12adamw_kernelPfS_S_S_iffffffff_param_9];
	ld.param.f32 	%f6, [_Z12adamw_kernelPfS_S_S_iffffffff_param_10];
	ld.param.f32 	%f7, [_Z12adamw_kernelPfS_S_S_iffffffff_param_11];
	ld.param.f32 	%f8, [_Z12adamw_kernelPfS_S_S_iffffffff_param_12];
	mov.u32 	%r3, %ctaid.x;
	mov.u32 	%r4, %ntid.x;
	mov.u32 	%r5, %tid.x;
	mad.lo.s32 	%r1, %r3, %r4, %r5;
	setp.ge.s32 	%p1, %r1, %r2;
	@%p1 bra 	$L__BB3_2;
	cvta.to.global.u64 	%rd5, %rd2;
	cvta.to.global.u64 	%rd6, %rd3;
	cvta.to.global.u64 	%rd7, %rd4;
	cvta.to.global.u64 	%rd8, %rd1;
	mul.wide.s32 	%rd9, %r1, 4;
	add.s64 	%rd10, %rd5, %rd9;
	ld.global.f32 	%f9, [%rd10];
	mul.f32 	%f10, %f8, %f9;
	add.s64 	%rd11, %rd6, %rd9;
	ld.global.f32 	%f11, [%rd11];
	mov.f32 	%f12, 0f3F800000;
	sub.f32 	%f13, %f12, %f2;
	mul.f32 	%f14, %f13, %f10;
	fma.rn.f32 	%f15, %f2, %f11, %f14;
	add.s64 	%rd12, %rd7, %rd9;
	ld.global.f32 	%f16, [%rd12];
	sub.f32 	%f17, %f12, %f3;
	mul.f32 	%f18, %f17, %f10;
	mul.f32 	%f19, %f10, %f18;
	fma.rn.f32 	%f20, %f3, %f16, %f19;
	st.global.f32 	[%rd11], %f15;
	st.global.f32 	[%rd12], %f20;
	div.rn.f32 	%f21, %f15, %f6;
	div.rn.f32 	%f22, %f20, %f7;
	sqrt.rn.f32 	%f23, %f22;
	add.f32 	%f24, %f4, %f23;
	div.rn.f32 	%f25, %f21, %f24;
	add.s64 	%rd13, %rd8, %rd9;
	ld.global.f32 	%f26, [%rd13];
	fma.rn.f32 	%f27, %f5, %f26, %f25;
	mul.f32 	%f28, %f1, %f27;
	sub.f32 	%f29, %f26, %f28;
	st.global.f32 	[%rd13], %f29;
	mov.b32 	%r6, 0;
	st.global.u32 	[%rd10], %r6;
$L__BB3_2:
	ret;

}


// ===== COMPILED SASS (sm_100) =====

	.target	sm_100

	.elftype	@"ET_EXEC"


//--------------------- .note.nv.tkinfo           --------------------------
	.section	.note.nv.tkinfo,"",@"SHT_NOTE"
	.sectionflags	@"SHF_NOTE_NV_TKINFO"
	.tkinfo
        /*0018*/ 	.word	0x00000002
        /*0030*/ 	.string	""
        /*0030*/ 	.string	"ptxas"
        /*0030*/ 	.string	"Cuda compilation tools, release 13.0, V13.0.88"
        /*0030*/ 	.string	"Build cuda_13.0.r13.0/compiler.36424714_0"
        /*0030*/ 	.string	"-arch sm_100 -m 64 "



//--------------------- .note.nv.cuinfo           --------------------------
	.section	.note.nv.cuinfo,"",@"SHT_NOTE"
	.sectionflags	@"SHF_NOTE_NV_CUINFO"
        /*0018*/ 	.short	0x0002
        /*001a*/ 	.short	0x0064
        /*001c*/ 	.short	0x0082
	.zero		2


//--------------------- .nv.info                  --------------------------
	.section	.nv.info,"",@"SHT_CUDA_INFO"
	.align	4


	//----- nvinfo : EIATTR_REGCOUNT
	.align		4
        /*0000*/ 	.byte	0x04, 0x2f
        /*0002*/ 	.short	(.L_1 - .L_0)
	.align		4
.L_0:
        /*0004*/ 	.word	index@(_Z13matvec_kernelPKfS0_Pfii)
        /*0008*/ 	.word	0x0000001e


	//----- nvinfo : EIATTR_FRAME_SIZE
	.align		4
.L_1:
        /*000c*/ 	.byte	0x04, 0x11
        /*000e*/ 	.short	(.L_3 - .L_2)
	.align		4
.L_2:
        /*0010*/ 	.word	index@(_Z13matvec_kernelPKfS0_Pfii)
        /*0014*/ 	.word	0x00000000


	//----- nvinfo : EIATTR_REGCOUNT
	.align		4
.L_3:
        /*0018*/ 	.byte	0x04, 0x2f
        /*001a*/ 	.short	(.L_5 - .L_4)
	.align		4
.L_4:
        /*001c*/ 	.word	index@(_Z15matvec_t_kernelPKfS0_Pfii)
        /*0020*/ 	.word	0x00000020


	//----- nvinfo : EIATTR_FRAME_SIZE
	.align		4
.L_5:
        /*0024*/ 	.byte	0x04, 0x11
        /*0026*/ 	.short	(.L_7 - .L_6)
	.align		4
.L_6:
        /*0028*/ 	.word	index@(_Z15matvec_t_kernelPKfS0_Pfii)
        /*002c*/ 	.word	0x00000000


	//----- nvinfo : EIATTR_REGCOUNT
	.align		4
.L_7:
        /*0030*/ 	.byte	0x04, 0x2f
        /*0032*/ 	.short	(.L_9 - .L_8)
	.align		4
.L_8:
        /*0034*/ 	.word	index@(_Z16outer_add_kernelPfPKfS1_iif)
        /*0038*/ 	.word	0x0000000e


	//----- nvinfo : EIATTR_FRAME_SIZE
	.align		4
.L_9:
        /*003c*/ 	.byte	0x04, 0x11
        /*003e*/ 	.short	(.L_11 - .L_10)
	.align		4
.L_10:
        /*0040*/ 	.word	index@(_Z16outer_add_kernelPfPKfS1_iif)
        /*0044*/ 	.word	0x00000000


	//----- nvinfo : EIATTR_REGCOUNT
	.align		4
.L_11:
        /*0048*/ 	.byte	0x04, 0x2f
        /*004a*/ 	.short	(.L_13 - .L_12)
	.align		4
.L_12:
        /*004c*/ 	.word	index@(_Z12adamw_kernelPfS_S_S_iffffffff)
        /*0050*/ 	.word	0x00000014


	//----- nvinfo : EIATTR_FRAME_SIZE
	.align		4
.L_13:
        /*0054*/ 	.byte	0x04, 0x11
        /*0056*/ 	.short	(.L_15 - .L_14)
	.align		4
.L_14:
        /*0058*/ 	.word	index@($__internal_1_$__cuda_sm3x_div_rn_noftz_f32_slowpath)
        /*005c*/ 	.word	0x00000000


	//----- nvinfo : EIATTR_FRAME_SIZE
	.align		4
.L_15:
        /*0060*/ 	.byte	0x04, 0x11
        /*0062*/ 	.short	(.L_17 - .L_16)
	.align		4
.L_16:
        /*0064*/ 	.word	index@($__internal_0_$__cuda_sm20_sqrt_rn_f32_slowpath)
        /*0068*/ 	.word	0x00000000


	//----- nvinfo : EIATTR_FRAME_SIZE
	.align		4
.L_17:
        /*006c*/ 	.byte	0x04, 0x11
        /*006e*/ 	.short	(.L_19 - .L_18)
	.align		4
.L_18:
        /*0070*/ 	.word	index@(_Z12adamw_kernelPfS_S_S_iffffffff)
        /*0074*/ 	.word	0x00000000


	//----- nvinfo : EIATTR_MIN_STACK_SIZE
	.align		4
.L_19:
        /*0078*/ 	.byte	0x04, 0x12
        /*007a*/ 	.short	(.L_21 - .L_20)
	.align		4
.L_20:
        /*007c*/ 	.word	index@(_Z12adamw_kernelPfS_S_S_iffffffff)
        /*0080*/ 	.word	0x00000000


	//----- nvinfo : EIATTR_MIN_STACK_SIZE
	.align		4
.L_21:
        /*0084*/ 	.byte	0x04, 0x12
        /*0086*/ 	.short	(.L_23 - .L_22)
	.align		4
.L_22:
        /*0088*/ 	.word	index@(_Z16outer_add_kernelPfPKfS1_iif)
        /*008c*/ 	.word	0x00000000


	//----- nvinfo : EIATTR_MIN_STACK_SIZE
	.align		4
.L_23:
        /*0090*/ 	.byte	0x04, 0x12
        /*0092*/ 	.short	(.L_25 - .L_24)
	.align		4
.L_24:
        /*0094*/ 	.word	index@(_Z15matvec_t_kernelPKfS0_Pfii)
        /*0098*/ 	.word	0x00000000


	//----- nvinfo : EIATTR_MIN_STACK_SIZE
	.align		4
.L_25:
        /*009c*/ 	.byte	0x04, 0x12
        /*009e*/ 	.short	(.L_27 - .L_26)
	.align		4
.L_26:
        /*00a0*/ 	.word	index@(_Z13matvec_kernelPKfS0_Pfii)
        /*00a4*/ 	.word	0x00000000
.L_27:


//--------------------- .nv.compat                --------------------------
	.section	.nv.compat,"",@"SHT_CUDA_COMPAT_INFO"
	.align	4
        /*0000*/ 	.byte	0x02, 0x09, 0x00, 0x00, 0x02, 0x02, 0x01, 0x00, 0x02, 0x05, 0x05, 0x00, 0x03, 0x07, 0x01, 0x01
        /*0010*/ 	.byte	0x02, 0x03, 0x00, 0x00, 0x02, 0x06, 0x01, 0x00, 0x04, 0x0b, 0x08, 0x00, 0x01, 0x00, 0x00, 0x00
        /*0020*/ 	.byte	0x00, 0x00, 0x00, 0x00


//--------------------- .nv.info._Z12adamw_kernelPfS_S_S_iffffffff --------------------------
	.section	.nv.info._Z12adamw_kernelPfS_S_S_iffffffff,"",@"SHT_CUDA_INFO"
	.sectionflags	@""
	.align	4


	//----- nvinfo : EIATTR_CUDA_API_VERSION
	.align		4
        /*0000*/ 	.byte	0x04, 0x37
        /*0002*/ 	.short	(.L_29 - .L_28)
.L_28:
        /*0004*/ 	.word	0x00000082


	//----- nvinfo : EIATTR_KPARAM_INFO
	.align		4
.L_29:
        /*0008*/ 	.byte	0x04, 0x17
        /*000a*/ 	.short	(.L_31 - .L_30)
.L_30:
        /*000c*/ 	.word	0x00000000
        /*0010*/ 	.short	0x000c
        /*0012*/ 	.short	0x0040
        /*0014*/ 	.byte	0x00, 0xf0, 0x11, 0x00


	//----- nvinfo : EIATTR_KPARAM_INFO
	.align		4
.L_31:
        /*0018*/ 	.byte	0x04, 0x17
        /*001a*/ 	.short	(.L_33 - .L_32)
.L_32:
        /*001c*/ 	.word	0x00000000
        /*0020*/ 	.short	0x000b
        /*0022*/ 	.short	0x003c
        /*0024*/ 	.byte	0x00, 0xf0, 0x11, 0x00


	//----- nvinfo : EIATTR_KPARAM_INFO
	.align		4
.L_33:
        /*0028*/ 	.byte	0x04, 0x17
        /*002a*/ 	.short	(.L_35 - .L_34)
.L_34:
        /*002c*/ 	.word	0x00000000
        /*0030*/ 	.short	0x000a
        /*0032*/ 	.short	0x0038
        /*0034*/ 	.byte	0x00, 0xf0, 0x11, 0x00


	//----- nvinfo : EIATTR_KPARAM_INFO
	.align		4
.L_35:
        /*0038*/ 	.byte	0x04, 0x17
        /*003a*/ 	.short	(.L_37 - .L_36)
.L_36:
        /*003c*/ 	.word	0x00000000
        /*0040*/ 	.short	0x0009
        /*0042*/ 	.short	0x0034
        /*0044*/ 	.byte	0x00, 0xf0, 0x11, 0x00


	//----- nvinfo : EIATTR_KPARAM_INFO
	.align		4
.L_37:
        /*0048*/ 	.byte	0x04, 0x17
        /*004a*/ 	.short	(.L_39 - .L_38)
.L_38:
        /*004c*/ 	.word	0x00000000
        /*0050*/ 	.short	0x0008
        /*0052*/ 	.short	0x0030
        /*0054*/ 	.byte	0x00, 0xf0, 0x11, 0x00


	//----- nvinfo : EIATTR_KPARAM_INFO
	.align		4
.L_39:
        /*0058*/ 	.byte	0x04, 0x17
        /*005a*/ 	.short	(.L_41 - .L_40)
.L_40:
        /*005c*/ 	.word	0x00000000
        /*0060*/ 	.short	0x0007
        /*0062*/ 	.short	0x002c
        /*0064*/ 	.byte	0x00, 0xf0, 0x11, 0x00


	//----- nvinfo : EIATTR_KPARAM_INFO
	.align		4
.L_41:
        /*0068*/ 	.byte	0x04, 0x17
        /*006a*/ 	.short	(.L_43 - .L_42)
.L_42:
        /*006c*/ 	.word	0x00000000
        /*0070*/ 	.short	0x0006
        /*0072*/ 	.short	0x0028
        /*0074*/ 	.byte	0x00, 0xf0, 0x11, 0x00


	//----- nvinfo : EIATTR_KPARAM_INFO
	.align		4
.L_43:
        /*0078*/ 	.byte	0x04, 0x17
        /*007a*/ 	.short	(.L_45 - .L_44)
.L_44:
        /*007c*/ 	.word	0x00000000
        /*0080*/ 	.short	0x0005
        /*0082*/ 	.short	0x0024
        /*0084*/ 	.byte	0x00, 0xf0, 0x11, 0x00


	//----- nvinfo : EIATTR_KPARAM_INFO
	.align		4
.L_45:
        /*0088*/ 	.byte	0x04, 0x17
        /*008a*/ 	.short	(.L_47 - .L_46)
.L_46:
        /*008c*/ 	.word	0x00000000
        /*0090*/ 	.short	0x0004
        /*0092*/ 	.short	0x0020
        /*0094*/ 	.byte	0x00, 0xf0, 0x11, 0x00


	//----- nvinfo : EIATTR_KPARAM_INFO
	.align		4
.L_47:
        /*0098*/ 	.byte	0x04, 0x17
        /*009a*/ 	.short	(.L_49 - .L_48)
.L_48:
        /*009c*/ 	.word	0x00000000
        /*00a0*/ 	.short	0x0003
        /*00a2*/ 	.short	0x0018
        /*00a4*/ 	.byte	0x00, 0xf5, 0x21, 0x00


	//----- nvinfo : EIATTR_KPARAM_INFO
	.align		4
.L_49:
        /*00a8*/ 	.byte	0x04, 0x17
        /*00aa*/ 	.short	(.L_51 - .L_50)
.L_50:
        /*00ac*/ 	.word	0x00000000
        /*00b0*/ 	.short	0x0002
        /*00b2*/ 	.short	0x0010
        /*00b4*/ 	.byte	0x00, 0xf5, 0x21, 0x00


	//----- nvinfo : EIATTR_KPARAM_INFO
	.align		4
.L_51:
        /*00b8*/ 	.byte	0x04, 0x17
        /*00ba*/ 	.short	(.L_53 - .L_52)
.L_52:
        /*00bc*/ 	.word	0x00000000
        /*00c0*/ 	.short	0x0001
        /*00c2*/ 	.short	0x0008
        /*00c4*/ 	.byte	0x00, 0xf5, 0x21, 0x00


	//----- nvinfo : EIATTR_KPARAM_INFO
	.align		4
.L_53:
        /*00c8*/ 	.byte	0x04, 0x17
        /*00ca*/ 	.short	(.L_55 - .L_54)
.L_54:
        /*00cc*/ 	.word	0x00000000
        /*00d0*/ 	.short	0x0000
        /*00d2*/ 	.short	0x0000
        /*00d4*/ 	.byte	0x00, 0xf5, 0x21, 0x00


	//----- nvinfo : EIATTR_SPARSE_MMA_MASK
	.align		4
.L_55:
        /*00d8*/ 	.byte	0x03, 0x50
        /*00da*/ 	.short	0x0000


	//----- nvinfo : EIATTR_MAXREG_COUNT
	.align		4
        /*00dc*/ 	.byte	0x03, 0x1b
        /*00de*/ 	.short	0x00ff


	//----- nvinfo : EIATTR_MERCURY_ISA_VERSION
	.align		4
        /*00e0*/ 	.byte	0x03, 0x5f
        /*00e2*/ 	.short	0x0101


	//----- nvinfo : EIATTR_VRC_CTA_INIT_COUNT
	.align		4
        /*00e4*/ 	.byte	0x02, 0x4a
	.zero		1
	.zero		1


	//----- nvinfo : EIATTR_EXIT_INSTR_OFFSETS
	.align		4
        /*00e8*/ 	.byte	0x04, 0x1c
        /*00ea*/ 	.short	(.L_57 - .L_56)


	//   ....[0]....
.L_56:
        /*00ec*/ 	.word	0x00000070


	//   ....[1]....
        /*00f0*/ 	.word	0x00000660


	//----- nvinfo : EIATTR_CRS_STACK_SIZE
	.align		4
.L_57:
        /*00f4*/ 	.byte	0x04, 0x1e
        /*00f6*/ 	.short	(.L_59 - .L_58)
.L_58:
        /*00f8*/ 	.word	0x00000000


	//----- nvinfo : EIATTR_CBANK_PARAM_SIZE
	.align		4
.L_59:
        /*00fc*/ 	.byte	0x03, 0x19
        /*00fe*/ 	.short	0x0044


	//----- nvinfo : EIATTR_PARAM_CBANK
	.align		4
        /*0100*/ 	.byte	0x04, 0x0a
        /*0102*/ 	.short	(.L_61 - .L_60)
	.align		4
.L_60:
        /*0104*/ 	.word	index@(.nv.constant0._Z12adamw_kernelPfS_S_S_iffffffff)
        /*0108*/ 	.short	0x0380
        /*010a*/ 	.short	0x0044


	//----- nvinfo : EIATTR_SW_WAR
	.align		4
.L_61:
        /*010c*/ 	.byte	0x04, 0x36
        /*010e*/ 	.short	(.L_63 - .L_62)
.L_62:
        /*0110*/ 	.word	0x00000008
.L_63:


//--------------------- .nv.info._Z16outer_add_kernelPfPKfS1_iif --------------------------
	.section	.nv.info._Z16outer_add_kernelPfPKfS1_iif,"",@"SHT_CUDA_INFO"
	.sectionflags	@""
	.align	4


	//----- nvinfo : EIATTR_CUDA_API_VERSION
	.align		4
        /*0000*/ 	.byte	0x04, 0x37
        /*0002*/ 	.short	(.L_65 - .L_64)
.L_64:
        /*0004*/ 	.word	0x00000082


	//----- nvinfo : EIATTR_KPARAM_INFO
	.align		4
.L_65:
        /*0008*/ 	.byte	0x04, 0x17
        /*000a*/ 	.short	(.L_67 - .L_66)
.L_66:
        /*000c*/ 	.word	0x00000000
        /*0010*/ 	.short	0x0005
        /*0012*/ 	.short	0x0020
        /*0014*/ 	.byte	0x00, 0xf0, 0x11, 0x00


	//----- nvinfo : EIATTR_KPARAM_INFO
	.align		4
.L_67:
        /*0018*/ 	.byte	0x04, 0x17
        /*001a*/ 	.short	(.L_69 - .L_68)
.L_68:
        /*001c*/ 	.word	0x00000000
        /*0020*/ 	.short	0x0004
        /*0022*/ 	.short	0x001c
        /*0024*/ 	.byte	0x00, 0xf0, 0x11, 0x00


	//----- nvinfo : EIATTR_KPARAM_INFO
	.align		4
.L_69:
        /*0028*/ 	.byte	0x04, 0x17
        /*002a*/ 	.short	(.L_71 - .L_70)
.L_70:
        /*002c*/ 	.word	0x00000000
        /*0030*/ 	.short	0x0003
        /*0032*/ 	.short	0x0018
        /*0034*/ 	.byte	0x00, 0xf0, 0x11, 0x00


	//----- nvinfo : EIATTR_KPARAM_INFO
	.align		4
.L_71:
        /*0038*/ 	.byte	0x04, 0x17
        /*003a*/ 	.short	(.L_73 - .L_72)
.L_72:
        /*003c*/ 	.word	0x00000000
        /*0040*/ 	.short	0x0002
        /*0042*/ 	.short	0x0010
        /*0044*/ 	.byte	0x00, 0xf5, 0x21, 0x00


	//----- nvinfo : EIATTR_KPARAM_INFO
	.align		4
.L_73:
        /*0048*/ 	.byte	0x04, 0x17
        /*004a*/ 	.short	(.L_75 - .L_74)
.L_74:
        /*004c*/ 	.word	0x00000000
        /*0050*/ 	.short	0x0001
        /*0052*/ 	.short	0x0008
        /*0054*/ 	.byte	0x00, 0xf5, 0x21, 0x00


	//----- nvinfo : EIATTR_KPARAM_INFO
	.align		4
.L_75:
        /*0058*/ 	.byte	0x04, 0x17
        /*005a*/ 	.short	(.L_77 - .L_76)
.L_76:
        /*005c*/ 	.word	0x00000000
        /*0060*/ 	.short	0x0000
        /*0062*/ 	.short	0x0000
        /*0064*/ 	.byte	0x00, 0xf5, 0x21, 0x00


	//----- nvinfo : EIATTR_SPARSE_MMA_MASK
	.align		4
.L_77:
        /*0068*/ 	.byte	0x03, 0x50
        /*006a*/ 	.short	0x0000


	//----- nvinfo : EIATTR_MAXREG_COUNT
	.align		4
        /*006c*/ 	.byte	0x03, 0x1b
        /*006e*/ 	.short	0x00ff


	//----- nvinfo : EIATTR_MERCURY_ISA_VERSION
	.align		4
        /*0070*/ 	.byte	0x03, 0x5f
        /*0072*/ 	.short	0x0101


	//----- nvinfo : EIATTR_VRC_CTA_INIT_COUNT
	.align		4
        /*0074*/ 	.byte	0x02, 0x4a
	.zero		1
	.zero		1


	//----- nvinfo : EIATTR_EXIT_INSTR_OFFSETS
	.align		4
        /*0078*/ 	.byte	0x04, 0x1c
        /*007a*/ 	.short	(.L_79 - .L_78)


	//   ....[0]....
.L_78:
        /*007c*/ 	.word	0x000000c0


	//   ....[1]....
        /*0080*/ 	.word	0x000001c0


	//----- nvinfo : EIATTR_CBANK_PARAM_SIZE
	.align		4
.L_79:
        /*0084*/ 	.byte	0x03, 0x19
        /*0086*/ 	.short	0x0024


	//----- nvinfo : EIATTR_PARAM_CBANK
	.align		4
        /*0088*/ 	.byte	0x04, 0x0a
        /*008a*/ 	.short	(.L_81 - .L_80)
	.align		4
.L_80:
        /*008c*/ 	.word	index@(.nv.constant0._Z16outer_add_kernelPfPKfS1_iif)
        /*0090*/ 	.short	0x0380
        /*0092*/ 	.short	0x0024


	//----- nvinfo : EIATTR_SW_WAR
	.align		4
.L_81:
        /*0094*/ 	.byte	0x04, 0x36
        /*0096*/ 	.short	(.L_83 - .L_82)
.L_82:
        /*0098*/ 	.word	0x00000008
.L_83:


//--------------------- .nv.info._Z15matvec_t_kernelPKfS0_Pfii --------------------------
	.section	.nv.info._Z15matvec_t_kernelPKfS0_Pfii,"",@"SHT_CUDA_INFO"
	.sectionflags	@""
	.align	4


	//----- nvinfo : EIATTR_CUDA_API_VERSION
	.align		4
        /*0000*/ 	.byte	0x04, 0x37
        /*0002*/ 	.short	(.L_85 - .L_84)
.L_84:
        /*0004*/ 	.word	0x00000082


	//----- nvinfo : EIATTR_KPARAM_INFO
	.align		4
.L_85:
        /*0008*/ 	.byte	0x04, 0x17
        /*000a*/ 	.short	(.L_87 - .L_86)
.L_86:
        /*000c*/ 	.word	0x00000000
        /*0010*/ 	.short	0x0004
        /*0012*/ 	.short	0x001c
        /*0014*/ 	.byte	0x00, 0xf0, 0x11, 0x00


	//----- nvinfo : EIATTR_KPARAM_INFO
	.align		4
.L_87:
        /*0018*/ 	.byte	0x04, 0x17
        /*001a*/ 	.short	(.L_89 - .L_88)
.L_88:
        /*001c*/ 	.word	0x00000000
        /*0020*/ 	.short	0x0003
        /*0022*/ 	.short	0x0018
        /*0024*/ 	.byte	0x00, 0xf0, 0x11, 0x00


	//----- nvinfo : EIATTR_KPARAM_INFO
	.align		4
.L_89:
        /*0028*/ 	.byte	0x04, 0x17
        /*002a*/ 	.short	(.L_91 - .L_90)
.L_90:
        /*002c*/ 	.word	0x00000000
        /*0030*/ 	.short	0x0002
        /*0032*/ 	.short	0x0010
        /*0034*/ 	.byte	0x00, 0xf5, 0x21, 0x00


	//----- nvinfo : EIATTR_KPARAM_INFO
	.align		4
.L_91:
        /*0038*/ 	.byte	0x04, 0x17
        /*003a*/ 	.short	(.L_93 - .L_92)
.L_92:
        /*003c*/ 	.word	0x00000000
        /*0040*/ 	.short	0x0001
        /*0042*/ 	.short	0x0008
        /*0044*/ 	.byte	0x00, 0xf5, 0x21, 0x00


	//----- nvinfo : EIATTR_KPARAM_INFO
	.align		4
.L_93:
        /*0048*/ 	.byte	0x04, 0x17
        /*004a*/ 	.short	(.L_95 - .L_94)
.L_94:
        /*004c*/ 	.word	0x00000000
        /*0050*/ 	.short	0x0000
        /*0052*/ 	.short	0x0000
        /*0054*/ 	.byte	0x00, 0xf5, 0x21, 0x00


	//----- nvinfo : EIATTR_SPARSE_MMA_MASK
	.align		4
.L_95:
        /*0058*/ 	.byte	0x03, 0x50
        /*005a*/ 	.short	0x0000


	//----- nvinfo : EIATTR_MAXREG_COUNT
	.align		4
        /*005c*/ 	.byte	0x03, 0x1b
        /*005e*/ 	.short	0x00ff


	//----- nvinfo : EIATTR_MERCURY_ISA_VERSION
	.align		4
        /*0060*/ 	.byte	0x03, 0x5f
        /*0062*/ 	.short	0x0101


	//----- nvinfo : EIATTR_VRC_CTA_INIT_COUNT
	.align		4
        /*0064*/ 	.byte	0x02, 0x4a
	.zero		1
	.zero		1


	//----- nvinfo : EIATTR_EXIT_INSTR_OFFSETS
	.align		4
        /*0068*/ 	.byte	0x04, 0x1c
        /*006a*/ 	.short	(.L_97 - .L_96)


	//   ....[0]....
.L_96:
        /*006c*/ 	.word	0x00000070


	//   ....[1]....
        /*0070*/ 	.word	0x00000bd0


	//----- nvinfo : EIATTR_CBANK_PARAM_SIZE
	.align		4
.L_97:
        /*0074*/ 	.byte	0x03, 0x19
        /*0076*/ 	.short	0x0020


	//----- nvinfo : EIATTR_PARAM_CBANK
	.align		4
        /*0078*/ 	.byte	0x04, 0x0a
        /*007a*/ 	.short	(.L_99 - .L_98)
	.align		4
.L_98:
        /*007c*/ 	.word	index@(.nv.constant0._Z15matvec_t_kernelPKfS0_Pfii)
        /*0080*/ 	.short	0x0380
        /*0082*/ 	.short	0x0020


	//----- nvinfo : EIATTR_SW_WAR
	.align		4
.L_99:
        /*0084*/ 	.byte	0x04, 0x36
        /*0086*/ 	.short	(.L_101 - .L_100)
.L_100:
        /*0088*/ 	.word	0x00000008
.L_101:


//--------------------- .nv.info._Z13matvec_kernelPKfS0_Pfii --------------------------
	.section	.nv.info._Z13matvec_kernelPKfS0_Pfii,"",@"SHT_CUDA_INFO"
	.sectionflags	@""
	.align	4


	//----- nvinfo : EIATTR_CUDA_API_VERSION
	.align		4
        /*0000*/ 	.byte	0x04, 0x37
        /*0002*/ 	.short	(.L_103 - .L_102)
.L_102:
        /*0004*/ 	.word	0x00000082


	//----- nvinfo : EIATTR_KPARAM_INFO
	.align		4
.L_103:
        /*0008*/ 	.byte	0x04, 0x17
        /*000a*/ 	.short	(.L_105 - .L_104)
.L_104:
        /*000c*/ 	.word	0x00000000
        /*0010*/ 	.short	0x0004
        /*0012*/ 	.short	0x001c
        /*0014*/ 	.byte	0x00, 0xf0, 0x11, 0x00


	//----- nvinfo : EIATTR_KPARAM_INFO
	.align		4
.L_105:
        /*0018*/ 	.byte	0x04, 0x17
        /*001a*/ 	.short	(.L_107 - .L_106)
.L_106:
        /*001c*/ 	.word	0x00000000
        /*0020*/ 	.short	0x0003
        /*0022*/ 	.short	0x0018
        /*0024*/ 	.byte	0x00, 0xf0, 0x11, 0x00


	//----- nvinfo : EIATTR_KPARAM_INFO
	.align		4
.L_107:
        /*0028*/ 	.byte	0x04, 0x17
        /*002a*/ 	.short	(.L_109 - .L_108)
.L_108:
        /*002c*/ 	.word	0x00000000
        /*0030*/ 	.short	0x0002
        /*0032*/ 	.short	0x0010
        /*0034*/ 	.byte	0x00, 0xf5, 0x21, 0x00


	//----- nvinfo : EIATTR_KPARAM_INFO
	.align		4
.L_109:
        /*0038*/ 	.byte	0x04, 0x17
        /*003a*/ 	.short	(.L_111 - .L_110)
.L_110:
        /*003c*/ 	.word	0x00000000
        /*0040*/ 	.short	0x0001
        /*0042*/ 	.short	0x0008
        /*0044*/ 	.byte	0x00, 0xf5, 0x21, 0x00


	//----- nvinfo : EIATTR_KPARAM_INFO
	.align		4
.L_111:
        /*0048*/ 	.byte	0x04, 0x17
        /*004a*/ 	.short	(.L_113 - .L_112)
.L_112:
        /*004c*/ 	.word	0x00000000
        /*0050*/ 	.short	0x0000
        /*0052*/ 	.short	0x0000
        /*0054*/ 	.byte	0x00, 0xf5, 0x21, 0x00


	//----- nvinfo : EIATTR_SPARSE_MMA_MASK
	.align		4
.L_113:
        /*0058*/ 	.byte	0x03, 0x50
        /*005a*/ 	.short	0x0000


	//----- nvinfo : EIATTR_MAXREG_COUNT
	.align		4
        /*005c*/ 	.byte	0x03, 0x1b
        /*005e*/ 	.short	0x00ff


	//----- nvinfo : EIATTR_MERCURY_ISA_VERSION
	.align		4
        /*0060*/ 	.byte	0x03, 0x5f
        /*0062*/ 	.short	0x0101


	//----- nvinfo : EIATTR_VRC_CTA_INIT_COUNT
	.align		4
        /*0064*/ 	.byte	0x02, 0x4a
	.zero		1
	.zero		1


	//----- nvinfo : EIATTR_EXIT_INSTR_OFFSETS
	.align		4
        /*0068*/ 	.byte	0x04, 0x1c
        /*006a*/ 	.short	(.L_115 - .L_114)


	//   ....[0]....
.L_114:
        /*006c*/ 	.word	0x00000070


	//   ....[1]....
        /*0070*/ 	.word	0x00000a90


	//----- nvinfo : EIATTR_CBANK_PARAM_SIZE
	.align		4
.L_115:
        /*0074*/ 	.byte	0x03, 0x19
        /*0076*/ 	.short	0x0020


	//----- nvinfo : EIATTR_PARAM_CBANK
	.align		4
        /*0078*/ 	.byte	0x04, 0x0a
        /*007a*/ 	.short	(.L_117 - .L_116)
	.align		4
.L_116:
        /*007c*/ 	.word	index@(.nv.constant0._Z13matvec_kernelPKfS0_Pfii)
        /*0080*/ 	.short	0x0380
        /*0082*/ 	.short	0x0020


	//----- nvinfo : EIATTR_SW_WAR
	.align		4
.L_117:
        /*0084*/ 	.byte	0x04, 0x36
        /*0086*/ 	.short	(.L_119 - .L_118)
.L_118:
        /*0088*/ 	.word	0x00000008
.L_119:


//--------------------- .nv.callgraph             --------------------------
	.section	.nv.callgraph,"",@"SHT_CUDA_CALLGRAPH"
	.align	4
	.sectionentsize	8
	.align		4
        /*0000*/ 	.word	0x00000000
	.align		4
        /*0004*/ 	.word	0xffffffff
	.align		4
        /*0008*/ 	.word	0x00000000
	.align		4
        /*000c*/ 	.word	0xfffffffe
	.align		4
        /*0010*/ 	.word	0x00000000
	.align		4
        /*0014*/ 	.word	0xfffffffd
	.align		4
        /*0018*/ 	.word	0x00000000
	.align		4
        /*001c*/ 	.word	0xfffffffc


//--------------------- .text._Z12adamw_kernelPfS_S_S_iffffffff --------------------------
	.section	.text._Z12adamw_kernelPfS_S_S_iffffffff,"ax",@progbits
	.align	128
        .global         _Z12adamw_kernelPfS_S_S_iffffffff
        .type           _Z12adamw_kernelPfS_S_S_iffffffff,@function
        .size           _Z12adamw_kernelPfS_S_S_iffffffff,(.L_x_38 - _Z12adamw_kernelPfS_S_S_iffffffff)
        .other          _Z12adamw_kernelPfS_S_S_iffffffff,@"STO_CUDA_ENTRY STV_DEFAULT"
_Z12adamw_kernelPfS_S_S_iffffffff:
.text._Z12adamw_kernelPfS_S_S_iffffffff:
[----:B------:R-:W-:Y:S01]  /*0000*/  LDC R1, c[0x0][0x37c] ;  /* 0x0000df00ff017b82 */ /* 0x000fe20000000800 */
[----:B------:R-:W0:Y:S07]  /*0010*/  S2R R3, SR_TID.X ;  /* 0x0000000000037919 */ /* 0x000e2e0000002100 */
[----:B------:R-:W0:Y:S01]  /*0020*/  S2UR UR4, SR_CTAID.X ;  /* 0x00000000000479c3 */ /* 0x000e220000002500 */
[----:B------:R-:W1:Y:S07]  /*0030*/  LDCU UR5, c[0x0][0x3a0] ;  /* 0x00007400ff0577ac */ /* 0x000e6e0008000800 */
[----:B------:R-:W0:Y:S02]  /*0040*/  LDC R6, c[0x0][0x360] ;  /* 0x0000d800ff067b82 */ /* 0x000e240000000800 */
[----:B0-----:R-:W-:-:S05]  /*0050*/  IMAD R6, R6, UR4, R3 ;  /* 0x0000000406067c24 */ /* 0x001fca000f8e0203 */
[----:B-1----:R-:W-:-:S13]  /*0060*/  ISETP.GE.AND P0, PT, R6, UR5, PT ;  /* 0x0000000506007c0c */ /* 0x002fda000bf06270 */
[----:B------:R-:W-:Y:S05]  /*0070*/  @P0 EXIT ;  /* 0x000000000000094d */ /* 0x000fea0003800000 */
[----:B------:R-:W0:Y:S01]  /*0080*/  LDC.64 R4, c[0x0][0x388] ;  /* 0x0000e200ff047b82 */ /* 0x000e220000000a00 */
[----:B------:R-:W1:Y:S01]  /*0090*/  LDCU.64 UR4, c[0x0][0x358] ;  /* 0x00006b00ff0477ac */ /* 0x000e620008000a00 */
[----:B------:R-:W2:Y:S06]  /*00a0*/  LDCU UR6, c[0x0][0x3c0] ;  /* 0x00007800ff0677ac */ /* 0x000eac0008000800 */
[----:B------:R-:W3:Y:S08]  /*00b0*/  LDC.64 R8, c[0x0][0x390] ;  /* 0x0000e400ff087b82 */ /* 0x000ef00000000a00 */
[----:B------:R-:W4:Y:S01]  /*00c0*/  LDC.64 R10, c[0x0][0x398] ;  /* 0x0000e600ff0a7b82 */ /* 0x000f220000000a00 */
[----:B0-----:R-:W-:-:S07]  /*00d0*/  IMAD.WIDE R4, R6, 0x4, R4 ;  /* 0x0000000406047825 */ /* 0x001fce00078e0204 */
[----:B------:R-:W0:Y:S01]  /*00e0*/  LDC.64 R2, c[0x0][0x3a8] ;  /* 0x0000ea00ff027b82 */ /* 0x000e220000000a00 */
[----:B-1----:R-:W2:Y:S01]  /*00f0*/  LDG.E R0, desc[UR4][R4.64] ;  /* 0x0000000404007981 */ /* 0x002ea2000c1e1900 */
[----:B---3--:R-:W-:-:S06]  /*0100*/  IMAD.WIDE R8, R6, 0x4, R8 ;  /* 0x0000000406087825 */ /* 0x008fcc00078e0208 */
[----:B------:R-:W1:Y:S01]  /*0110*/  LDC R17, c[0x0][0x3b8] ;  /* 0x0000ee00ff117b82 */ /* 0x000e620000000800 */
[----:B------:R-:W3:Y:S01]  /*0120*/  LDG.E R7, desc[UR4][R8.64] ;  /* 0x0000000408077981 */ /* 0x000ee2000c1e1900 */
[----:B----4-:R-:W-:-:S05]  /*0130*/  IMAD.WIDE R10, R6, 0x4, R10 ;  /* 0x00000004060a7825 */ /* 0x010fca00078e020a */
[----:B------:R-:W4:Y:S01]  /*0140*/  LDG.E R14, desc[UR4][R10.64] ;  /* 0x000000040a0e7981 */ /* 0x000f22000c1e1900 */
[----:B0-----:R-:W-:Y:S01]  /*0150*/  FADD R15, -R3, 1 ;  /* 0x3f800000030f7421 */ /* 0x001fe20000000100 */
[----:B------:R-:W-:Y:S01]  /*0160*/  FADD R13, -R2, 1 ;  /* 0x3f800000020d7421 */ /* 0x000fe20000000100 */
[----:B-1----:R-:W0:Y:S01]  /*0170*/  MUFU.RCP R16, R17 ;  /* 0x0000001100107308 */ /* 0x002e220000001000 */
[----:B------:R-:W-:Y:S01]  /*0180*/  BSSY.RECONVERGENT B0, `(.L_x_0) ;  /* 0x0000015000007945 */ /* 0x000fe20003800200 */
[----:B--2---:R-:W-:-:S04]  /*0190*/  FMUL R0, R0, UR6 ;  /* 0x0000000600007c20 */ /* 0x004fc80008400000 */
[C---:B------:R-:W-:Y:S01]  /*01a0*/  FMUL R15, R0.reuse, R15 ;  /* 0x0000000f000f7220 */ /* 0x040fe20000400000 */
[----:B------:R-:W-:-:S03]  /*01b0*/  FMUL R12, R0, R13 ;  /* 0x0000000d000c7220 */ /* 0x000fc60000400000 */
[----:B------:R-:W-:Y:S01]  /*01c0*/  FMUL R15, R0, R15 ;  /* 0x0000000f000f7220 */ /* 0x000fe20000400000 */
[----:B---3--:R-:W-:-:S03]  /*01d0*/  FFMA R2, R7, R2, R12 ;  /* 0x0000000207027223 */ /* 0x008fc6000000000c */
[----:B----4-:R-:W-:Y:S02]  /*01e0*/  FFMA R0, R14, R3, R15 ;  /* 0x000000030e007223 */ /* 0x010fe4000000000f */
[----:B------:R1:W-:Y:S01]  /*01f0*/  STG.E desc[UR4][R8.64], R2 ;  /* 0x0000000208007986 */ /* 0x0003e2000c101904 */
[----:B------:R-:W2:Y:S03]  /*0200*/  FCHK P0, R2, R17 ;  /* 0x0000001102007302 */ /* 0x000ea60000000000 */
[----:B------:R1:W-:Y:S01]  /*0210*/  STG.E desc[UR4][R10.64], R0 ;  /* 0x000000000a007986 */ /* 0x0003e2000c101904 */
[----:B0-----:R-:W-:-:S04]  /*0220*/  FFMA R3, R16, -R17, 1 ;  /* 0x3f80000010037423 */ /* 0x001fc80000000811 */
[----:B------:R-:W-:-:S04]  /*0230*/  FFMA R3, R16, R3, R16 ;  /* 0x0000000310037223 */ /* 0x000fc80000000010 */
[----:B------:R-:W-:-:S04]  /*0240*/  FFMA R7, R2, R3, RZ ;  /* 0x0000000302077223 */ /* 0x000fc800000000ff */
[----:B------:R-:W-:-:S04]  /*0250*/  FFMA R12, R7, -R17, R2 ;  /* 0x80000011070c7223 */ /* 0x000fc80000000002 */
[----:B------:R-:W-:Y:S01]  /*0260*/  FFMA R7, R3, R12, R7 ;  /* 0x0000000c03077223 */ /* 0x000fe20000000007 */
[----:B-12---:R-:W-:Y:S06]  /*0270*/  @!P0 BRA `(.L_x_1) ;  /* 0x0000000000148947 */ /* 0x006fec0003800000 */
[----:B------:R-:W0:Y:S01]  /*0280*/  LDCU UR6, c[0x0][0x3b8] ;  /* 0x00007700ff0677ac */ /* 0x000e220008000800 */
[----:B------:R-:W-:Y:S02]  /*0290*/  MOV R8, 0x2c0 ;  /* 0x000002c000087802 */ /* 0x000fe40000000f00 */
[----:B0-----:R-:W-:-:S07]  /*02a0*/  MOV R3, UR6 ;  /* 0x0000000600037c02 */ /* 0x001fce0008000f00 */
[----:B------:R-:W-:Y:S05]  /*02b0*/  CALL.REL.NOINC `($__internal_1_$__cuda_sm3x_div_rn_noftz_f32_slowpath) ;  /* 0x0000000400487944 */ /* 0x000fea0003c00000 */
[----:B------:R-:W-:-:S07]  /*02c0*/  MOV R7, R2 ;  /* 0x0000000200077202 */ /* 0x000fce0000000f00 */
.L_x_1:
[----:B------:R-:W-:Y:S05]  /*02d0*/  BSYNC.RECONVERGENT B0 ;  /* 0x0000000000007941 */ /* 0x000fea0003800200 */
.L_x_0:
[----:B------:R-:W0:Y:S01]  /*02e0*/  LDC R9, c[0x0][0x3bc] ;  /* 0x0000ef00ff097b82 */ /* 0x000e220000000800 */
[----:B------:R-:W-:Y:S01]  /*02f0*/  BSSY.RECONVERGENT B0, `(.L_x_2) ;  /* 0x000000e000007945 */ /* 0x000fe20003800200 */
[----:B0-----:R-:W0:Y:S08]  /*0300*/  MUFU.RCP R2, R9 ;  /* 0x0000000900027308 */ /* 0x001e300000001000 */
[----:B------:R-:W1:Y:S01]  /*0310*/  FCHK P0, R0, R9 ;  /* 0x0000000900007302 */ /* 0x000e620000000000 */
[----:B0-----:R-:W-:-:S04]  /*0320*/  FFMA R3, R2, -R9, 1 ;  /* 0x3f80000002037423 */ /* 0x001fc80000000809 */
[----:B------:R-:W-:-:S04]  /*0330*/  FFMA R3, R2, R3, R2 ;  /* 0x0000000302037223 */ /* 0x000fc80000000002 */
[----:B------:R-:W-:-:S04]  /*0340*/  FFMA R2, R0, R3, RZ ;  /* 0x0000000300027223 */ /* 0x000fc800000000ff */
[----:B------:R-:W-:-:S04]  /*0350*/  FFMA R8, R2, -R9, R0 ;  /* 0x8000000902087223 */ /* 0x000fc80000000000 */
[----:B------:R-:W-:Y:S01]  /*0360*/  FFMA R2, R3, R8, R2 ;  /* 0x0000000803027223 */ /* 0x000fe20000000002 */
[----:B-1----:R-:W-:Y:S06]  /*0370*/  @!P0 BRA `(.L_x_3) ;  /* 0x0000000000148947 */ /* 0x002fec0003800000 */
[----:B------:R-:W0:Y:S01]  /*0380*/  LDCU UR6, c[0x0][0x3bc] ;  /* 0x00007780ff0677ac */ /* 0x000e220008000800 */
[----:B------:R-:W-:Y:S01]  /*0390*/  IMAD.MOV.U32 R2, RZ, RZ, R0 ;  /* 0x000000ffff027224 */ /* 0x000fe200078e0000 */
[----:B------:R-:W-:Y:S02]  /*03a0*/  MOV R8, 0x3d0 ;  /* 0x000003d000087802 */ /* 0x000fe40000000f00 */
[----:B0-----:R-:W-:-:S07]  /*03b0*/  MOV R3, UR6 ;  /* 0x0000000600037c02 */ /* 0x001fce0008000f00 */
[----:B------:R-:W-:Y:S05]  /*03c0*/  CALL.REL.NOINC `($__internal_1_$__cuda_sm3x_div_rn_noftz_f32_slowpath) ;  /* 0x0000000400047944 */ /* 0x000fea0003c00000 */
.L_x_3:
[----:B------:R-:W-:Y:S05]  /*03d0*/  BSYNC.RECONVERGENT B0 ;  /* 0x0000000000007941 */ /* 0x000fea0003800200 */
.L_x_2:
[----:B------:R-:W-:Y:S01]  /*03e0*/  VIADD R0, R2, 0xf3000000 ;  /* 0xf300000002007836 */ /* 0x000fe20000000000 */
[----:B------:R0:W1:Y:S01]  /*03f0*/  MUFU.RSQ R9, R2 ;  /* 0x0000000200097308 */ /* 0x0000620000001400 */
[----:B------:R-:W-:Y:S03]  /*0400*/  BSSY.RECONVERGENT B0, `(.L_x_4) ;  /* 0x000000b000007945 */ /* 0x000fe60003800200 */
[----:B------:R-:W-:-:S13]  /*0410*/  ISETP.GT.U32.AND P0, PT, R0, 0x727fffff, PT ;  /* 0x727fffff0000780c */ /* 0x000fda0003f04070 */
[----:B01----:R-:W-:Y:S05]  /*0420*/  @!P0 BRA `(.L_x_5) ;  /* 0x0000000000108947 */ /* 0x003fea0003800000 */
[----:B------:R-:W-:Y:S02]  /*0430*/  MOV R0, R2 ;  /* 0x0000000200007202 */ /* 0x000fe40000000f00 */
[----:B------:R-:W-:-:S07]  /*0440*/  MOV R11, 0x460 ;  /* 0x00000460000b7802 */ /* 0x000fce0000000f00 */
[----:B------:R-:W-:Y:S05]  /*0450*/  CALL.REL.NOINC `($__internal_0_$__cuda_sm20_sqrt_rn_f32_slowpath) ;  /* 0x0000000000847944 */ /* 0x000fea0003c00000 */
[----:B------:R-:W-:Y:S05]  /*0460*/  BRA `(.L_x_6) ;  /* 0x0000000000107947 */ /* 0x000fea0003800000 */
.L_x_5:
[C---:B------:R-:W-:Y:S01]  /*0470*/  FMUL.FTZ R3, R9.reuse, R2 ;  /* 0x0000000209037220 */ /* 0x040fe20000410000 */
[----:B------:R-:W-:-:S03]  /*0480*/  FMUL.FTZ R8, R9, 0.5 ;  /* 0x3f00000009087820 */ /* 0x000fc60000410000 */
[----:B------:R-:W-:-:S04]  /*0490*/  FFMA R0, -R3, R3, R2 ;  /* 0x0000000303007223 */ /* 0x000fc80000000102 */
[----:B------:R-:W-:-:S07]  /*04a0*/  FFMA R0, R0, R8, R3 ;  /* 0x0000000800007223 */ /* 0x000fce0000000003 */
.L_x_6:
[----:B------:R-:W-:Y:S05]  /*04b0*/  BSYNC.RECONVERGENT B0 ;  /* 0x0000000000007941 */ /* 0x000fea0003800200 */
.L_x_4:
[----:B------:R-:W0:Y:S01]  /*04c0*/  LDCU UR6, c[0x0][0x3b0] ;  /* 0x00007600ff0677ac */ /* 0x000e220008000800 */
[----:B------:R-:W-:Y:S01]  /*04d0*/  BSSY.RECONVERGENT B0, `(.L_x_7) ;  /* 0x000000f000007945 */ /* 0x000fe20003800200 */
[----:B0-----:R-:W-:-:S04]  /*04e0*/  FADD R8, R0, UR6 ;  /* 0x0000000600087e21 */ /* 0x001fc80008000000 */
[----:B------:R-:W0:Y:S08]  /*04f0*/  MUFU.RCP R0, R8 ;  /* 0x0000000800007308 */ /* 0x000e300000001000 */
[----:B------:R-:W1:Y:S01]  /*0500*/  FCHK P0, R7, R8 ;  /* 0x0000000807007302 */ /* 0x000e620000000000 */
[----:B0-----:R-:W-:-:S04]  /*0510*/  FFMA R3, -R8, R0, 1 ;  /* 0x3f80000008037423 */ /* 0x001fc80000000100 */
[----:B------:R-:W-:-:S04]  /*0520*/  FFMA R0, R0, R3, R0 ;  /* 0x0000000300007223 */ /* 0x000fc80000000000 */
[----:B------:R-:W-:-:S04]  /*0530*/  FFMA R2, R0, R7, RZ ;  /* 0x0000000700027223 */ /* 0x000fc800000000ff */
[----:B------:R-:W-:-:S04]  /*0540*/  FFMA R3, -R8, R2, R7 ;  /* 0x0000000208037223 */ /* 0x000fc80000000107 */
[----:B------:R-:W-:Y:S01]  /*0550*/  FFMA R0, R0, R3, R2 ;  /* 0x0000000300007223 */ /* 0x000fe20000000002 */
[----:B-1----:R-:W-:Y:S06]  /*0560*/  @!P0 BRA `(.L_x_8) ;  /* 0x0000000000148947 */ /* 0x002fec0003800000 */
[----:B------:R-:W-:Y:S01]  /*0570*/  MOV R3, R8 ;  /* 0x0000000800037202 */ /* 0x000fe20000000f00 */
[----:B------:R-:W-:Y:S01]  /*0580*/  IMAD.MOV.U32 R2, RZ, RZ, R7 ;  /* 0x000000ffff027224 */ /* 0x000fe200078e0007 */
[----:B------:R-:W-:-:S07]  /*0590*/  MOV R8, 0x5b0 ;  /* 0x000005b000087802 */ /* 0x000fce0000000f00 */
[----:B------:R-:W-:Y:S05]  /*05a0*/  CALL.REL.NOINC `($__internal_1_$__cuda_sm3x_div_rn_noftz_f32_slowpath) ;  /* 0x00000000008c7944 */ /* 0x000fea0003c00000 */
[----:B------:R-:W-:-:S07]  /*05b0*/  IMAD.MOV.U32 R0, RZ, RZ, R2 ;  /* 0x000000ffff007224 */ /* 0x000fce00078e0002 */
.L_x_8:
[----:B------:R-:W-:Y:S05]  /*05c0*/  BSYNC.RECONVERGENT B0 ;  /* 0x0000000000007941 */ /* 0x000fea0003800200 */
.L_x_7:
[----:B------:R-:W0:Y:S01]  /*05d0*/  LDC.64 R2, c[0x0][0x380] ;  /* 0x0000e000ff027b82 */ /* 0x000e220000000a00 */
[----:B------:R-:W1:Y:S01]  /*05e0*/  LDCU UR6, c[0x0][0x3b4] ;  /* 0x00007680ff0677ac */ /* 0x000e620008000800 */
[----:B------:R-:W2:Y:S01]  /*05f0*/  LDCU UR7, c[0x0][0x3a4] ;  /* 0x00007480ff0777ac */ /* 0x000ea20008000800 */
[----:B0-----:R-:W-:-:S05]  /*0600*/  IMAD.WIDE R6, R6, 0x4, R2 ;  /* 0x0000000406067825 */ /* 0x001fca00078e0202 */
[----:B------:R-:W1:Y:S02]  /*0610*/  LDG.E R3, desc[UR4][R6.64] ;  /* 0x0000000406037981 */ /* 0x000e64000c1e1900 */
[----:B-1----:R-:W-:-:S04]  /*0620*/  FFMA R0, R3, UR6, R0 ;  /* 0x0000000603007c23 */ /* 0x002fc80008000000 */
[----:B--2---:R-:W-:-:S05]  /*0630*/  FFMA R3, -R0, UR7, R3 ;  /* 0x0000000700037c23 */ /* 0x004fca0008000103 */
[----:B------:R-:W-:Y:S04]  /*0640*/  STG.E desc[UR4][R6.64], R3 ;  /* 0x0000000306007986 */ /* 0x000fe8000c101904 */
[----:B------:R-:W-:Y:S01]  /*0650*/  STG.E desc[UR4][R4.64], RZ ;  /* 0x000000ff04007986 */ /* 0x000fe2000c101904 */
[----:B------:R-:W-:Y:S05]  /*0660*/  EXIT ;  /* 0x000000000000794d */ /* 0x000fea0003800000 */
        .weak           $__internal_0_$__cuda_sm20_sqrt_rn_f32_slowpath
        .type           $__internal_0_$__cuda_sm20_sqrt_rn_f32_slowpath,@function
        .size           $__internal_0_$__cuda_sm20_sqrt_rn_f32_slowpath,($__internal_1_$__cuda_sm3x_div_rn_noftz_f32_slowpath - $__internal_0_$__cuda_sm20_sqrt_rn_f32_slowpath)
$__internal_0_$__cuda_sm20_sqrt_rn_f32_slowpath:
[----:B------:R-:W-:-:S13]  /*0670*/  LOP3.LUT P0, RZ, R0, 0x7fffffff, RZ, 0xc0, !PT ;  /* 0x7fffffff00ff7812 */ /* 0x000fda000780c0ff */
[----:B------:R-:W-:Y:S01]  /*0680*/  @!P0 MOV R2, R0 ;  /* 0x0000000000028202 */ /* 0x000fe20000000f00 */
[----:B------:R-:W-:Y:S06]  /*0690*/  @!P0 BRA `(.L_x_9) ;  /* 0x0000000000408947 */ /* 0x000fec0003800000 */
[----:B------:R-:W-:-:S13]  /*06a0*/  FSETP.GEU.FTZ.AND P0, PT, R0, RZ, PT ;  /* 0x000000ff0000720b */ /* 0x000fda0003f1e000 */
[----:B------:R-:W-:Y:S01]  /*06b0*/  @!P0 IMAD.MOV.U32 R2, RZ, RZ, 0x7fffffff ;  /* 0x7fffffffff028424 */ /* 0x000fe200078e00ff */
[----:B------:R-:W-:Y:S06]  /*06c0*/  @!P0 BRA `(.L_x_9) ;  /* 0x0000000000348947 */ /* 0x000fec0003800000 */
[----:B------:R-:W-:-:S13]  /*06d0*/  FSETP.GTU.FTZ.AND P0, PT, |R0|, +INF , PT ;  /* 0x7f8000000000780b */ /* 0x000fda0003f1c200 */
[----:B------:R-:W-:Y:S01]  /*06e0*/  @P0 FADD.FTZ R2, R0, 1 ;  /* 0x3f80000000020421 */ /* 0x000fe20000010000 */
[----:B------:R-:W-:Y:S06]  /*06f0*/  @P0 BRA `(.L_x_9) ;  /* 0x0000000000280947 */ /* 0x000fec0003800000 */
[----:B------:R-:W-:-:S13]  /*0700*/  FSETP.NEU.FTZ.AND P0, PT, |R0|, +INF , PT ;  /* 0x7f8000000000780b */ /* 0x000fda0003f1d200 */
[----:B------:R-:W-:-:S04]  /*0710*/  @P0 FFMA R3, R0, 1.84467440737095516160e+19, RZ ;  /* 0x5f80000000030823 */ /* 0x000fc800000000ff */
[----:B------:R-:W0:Y:S02]  /*0720*/  @P0 MUFU.RSQ R2, R3 ;  /* 0x0000000300020308 */ /* 0x000e240000001400 */
[----:B0-----:R-:W-:Y:S01]  /*0730*/  @P0 FMUL.FTZ R8, R3, R2 ;  /* 0x0000000203080220 */ /* 0x001fe20000410000 */
[----:B------:R-:W-:Y:S01]  /*0740*/  @P0 FMUL.FTZ R10, R2, 0.5 ;  /* 0x3f000000020a0820 */ /* 0x000fe20000410000 */
[----:B------:R-:W-:Y:S02]  /*0750*/  @!P0 MOV R2, R0 ;  /* 0x0000000000028202 */ /* 0x000fe40000000f00 */
[----:B------:R-:W-:-:S04]  /*0760*/  @P0 FADD.FTZ R9, -R8, -RZ ;  /* 0x800000ff08090221 */ /* 0x000fc80000010100 */
[----:B------:R-:W-:-:S04]  /*0770*/  @P0 FFMA R9, R8, R9, R3 ;  /* 0x0000000908090223 */ /* 0x000fc80000000003 */
[----:B------:R-:W-:-:S04]  /*0780*/  @P0 FFMA R9, R9, R10, R8 ;  /* 0x0000000a09090223 */ /* 0x000fc80000000008 */
[----:B------:R-:W-:-:S07]  /*0790*/  @P0 FMUL.FTZ R2, R9, 2.3283064365386962891e-10 ;  /* 0x2f80000009020820 */ /* 0x000fce0000410000 */
.L_x_9:
[----:B------:R-:W-:Y:S01]  /*07a0*/  IMAD.MOV.U32 R0, RZ, RZ, R2 ;  /* 0x000000ffff007224 */ /* 0x000fe200078e0002 */
[----:B------:R-:W-:Y:S01]  /*07b0*/  MOV R2, R11 ;  /* 0x0000000b00027202 */ /* 0x000fe20000000f00 */
[----:B------:R-:W-:-:S04]  /*07c0*/  IMAD.MOV.U32 R3, RZ, RZ, 0x0 ;  /* 0x00000000ff037424 */ /* 0x000fc800078e00ff */
[----:B------:R-:W-:Y:S05]  /*07d0*/  RET.REL.NODEC R2 `(_Z12adamw_kernelPfS_S_S_iffffffff) ;  /* 0xfffffff802087950 */ /* 0x000fea0003c3ffff */
        .weak           $__internal_1_$__cuda_sm3x_div_rn_noftz_f32_slowpath
        .type           $__internal_1_$__cuda_sm3x_div_rn_noftz_f32_slowpath,@function
        .size           $__internal_1_$__cuda_sm3x_div_rn_noftz_f32_slowpath,(.L_x_38 - $__internal_1_$__cuda_sm3x_div_rn_noftz_f32_slowpath)
$__internal_1_$__cuda_sm3x_div_rn_noftz_f32_slowpath:
[----:B------:R-:W-:Y:S01]  /*07e0*/  SHF.R.U32.HI R10, RZ, 0x17, R3 ;  /* 0x00000017ff0a7819 */ /* 0x000fe20000011603 */
[----:B------:R-:W-:Y:S01]  /*07f0*/  BSSY.RECONVERGENT B1, `(.L_x_10) ;  /* 0x0000062000017945 */ /* 0x000fe20003800200 */
[----:B------:R-:W-:Y:S02]  /*0800*/  SHF.R.U32.HI R9, RZ, 0x17, R2 ;  /* 0x00000017ff097819 */ /* 0x000fe40000011602 */
[----:B------:R-:W-:Y:S02]  /*0810*/  LOP3.LUT R14, R10, 0xff, RZ, 0xc0, !PT ;  /* 0x000000ff0a0e7812 */ /* 0x000fe400078ec0ff */
[----:B------:R-:W-:Y:S02]  /*0820*/  LOP3.LUT R12, R9, 0xff, RZ, 0xc0, !PT ;  /* 0x000000ff090c7812 */ /* 0x000fe400078ec0ff */
[----:B------:R-:W-:-:S03]  /*0830*/  IADD3 R11, PT, PT, R14, -0x1, RZ ;  /* 0xffffffff0e0b7810 */ /* 0x000fc60007ffe0ff */
[----:B------:R-:W-:Y:S01]  /*0840*/  VIADD R10, R12, 0xffffffff ;  /* 0xffffffff0c0a7836 */ /* 0x000fe20000000000 */
[----:B------:R-:W-:-:S04]  /*0850*/  ISETP.GT.U32.AND P0, PT, R11, 0xfd, PT ;  /* 0x000000fd0b00780c */ /* 0x000fc80003f04070 */
[----:B------:R-:W-:-:S13]  /*0860*/  ISETP.GT.U32.OR P0, PT, R10, 0xfd, P0 ;  /* 0x000000fd0a00780c */ /* 0x000fda0000704470 */
[----:B------:R-:W-:Y:S01]  /*0870*/  @!P0 MOV R9, RZ ;  /* 0x000000ff00098202 */ /* 0x000fe20000000f00 */
[----:B------:R-:W-:Y:S06]  /*0880*/  @!P0 BRA `(.L_x_11) ;  /* 0x00000000005c8947 */ /* 0x000fec0003800000 */
[----:B------:R-:W-:Y:S02]  /*0890*/  FSETP.GTU.FTZ.AND P0, PT, |R2|, +INF , PT ;  /* 0x7f8000000200780b */ /* 0x000fe40003f1c200 */
[----:B------:R-:W-:-:S04]  /*08a0*/  FSETP.GTU.FTZ.AND P1, PT, |R3|, +INF , PT ;  /* 0x7f8000000300780b */ /* 0x000fc80003f3c200 */
[----:B------:R-:W-:-:S13]  /*08b0*/  PLOP3.LUT P0, PT, P0, P1, PT, 0xf8, 0x8f ;  /* 0x00000000008f781c */ /* 0x000fda0000703f70 */
[----:B------:R-:W-:Y:S05]  /*08c0*/  @P0 BRA `(.L_x_12) ;  /* 0x00000004004c0947 */ /* 0x000fea0003800000 */
[----:B------:R-:W-:-:S13]  /*08d0*/  LOP3.LUT P0, RZ, R3, 0x7fffffff, R2, 0xc8, !PT ;  /* 0x7fffffff03ff7812 */ /* 0x000fda000780c802 */
[----:B------:R-:W-:Y:S05]  /*08e0*/  @!P0 BRA `(.L_x_13) ;  /* 0x00000004003c8947 */ /* 0x000fea0003800000 */
[C---:B------:R-:W-:Y:S02]  /*08f0*/  FSETP.NEU.FTZ.AND P2, PT, |R2|.reuse, +INF , PT ;  /* 0x7f8000000200780b */ /* 0x040fe40003f5d200 */
[----:B------:R-:W-:Y:S02]  /*0900*/  FSETP.NEU.FTZ.AND P1, PT, |R3|, +INF , PT ;  /* 0x7f8000000300780b */ /* 0x000fe40003f3d200 */
[----:B------:R-:W-:-:S11]  /*0910*/  FSETP.NEU.FTZ.AND P0, PT, |R2|, +INF , PT ;  /* 0x7f8000000200780b */ /* 0x000fd60003f1d200 */
[----:B------:R-:W-:Y:S05]  /*0920*/  @!P1 BRA !P2, `(.L_x_13) ;  /* 0x00000004002c9947 */ /* 0x000fea0005000000 */
[----:B------:R-:W-:-:S04]  /*0930*/  LOP3.LUT P2, RZ, R2, 0x7fffffff, RZ, 0xc0, !PT ;  /* 0x7fffffff02ff7812 */ /* 0x000fc8000784c0ff */
[----:B------:R-:W-:-:S13]  /*0940*/  PLOP3.LUT P1, PT, P1, P2, PT, 0x2f, 0xf2 ;  /* 0x0000000000f2781c */ /* 0x000fda0000f24577 */
[----:B------:R-:W-:Y:S05]  /*0950*/  @P1 BRA `(.L_x_14) ;  /* 0x0000000400181947 */ /* 0x000fea0003800000 */
[----:B------:R-:W-:-:S04]  /*0960*/  LOP3.LUT P1, RZ, R3, 0x7fffffff, RZ, 0xc0, !PT ;  /* 0x7fffffff03ff7812 */ /* 0x000fc8000782c0ff */
[----:B------:R-:W-:-:S13]  /*0970*/  PLOP3.LUT P0, PT, P0, P1, PT, 0x2f, 0xf2 ;  /* 0x0000000000f2781c */ /* 0x000fda0000702577 */
[----:B------:R-:W-:Y:S05]  /*0980*/  @P0 BRA `(.L_x_15) ;  /* 0x0000000400000947 */ /* 0x000fea0003800000 */
[----:B------:R-:W-:Y:S02]  /*0990*/  ISETP.GE.AND P0, PT, R10, RZ, PT ;  /* 0x000000ff0a00720c */ /* 0x000fe40003f06270 */
[----:B------:R-:W-:-:S11]  /*09a0*/  ISETP.GE.AND P1, PT, R11, RZ, PT ;  /* 0x000000ff0b00720c */ /* 0x000fd60003f26270 */
[----:B------:R-:W-:Y:S01]  /*09b0*/  @P0 IMAD.MOV.U32 R9, RZ, RZ, RZ ;  /* 0x000000ffff090224 */ /* 0x000fe200078e00ff */
[----:B------:R-:W-:Y:S01]  /*09c0*/  @!P0 MOV R9, 0xffffffc0 ;  /* 0xffffffc000098802 */ /* 0x000fe20000000f00 */
[----:B------:R-:W-:Y:S01]  /*09d0*/  @!P0 FFMA R2, R2, 1.84467440737095516160e+19, RZ ;  /* 0x5f80000002028823 */ /* 0x000fe200000000ff */
[----:B------:R-:W-:-:S03]  /*09e0*/  @!P1 FFMA R3, R3, 1.84467440737095516160e+19, RZ ;  /* 0x5f80000003039823 */ /* 0x000fc600000000ff */
[----:B------:R-:W-:-:S07]  /*09f0*/  @!P1 VIADD R9, R9, 0x40 ;  /* 0x0000004009099836 */ /* 0x000fce0000000000 */
.L_x_11:
[----:B------:R-:W-:Y:S01]  /*0a00*/  LEA R10, R14, 0xc0800000, 0x17 ;  /* 0xc08000000e0a7811 */ /* 0x000fe200078eb8ff */
[----:B------:R-:W-:Y:S03]  /*0a10*/  BSSY.RECONVERGENT B2, `(.L_x_16) ;  /* 0x0000036000027945 */ /* 0x000fe60003800200 */
[----:B------:R-:W-:Y:S01]  /*0a20*/  IADD3 R10, PT, PT, -R10, R3, RZ ;  /* 0x000000030a0a7210 */ /* 0x000fe20007ffe1ff */
[----:B------:R-:W-:-:S03]  /*0a30*/  VIADD R3, R12, 0xffffff81 ;  /* 0xffffff810c037836 */ /* 0x000fc60000000000 */
[----:B------:R0:W1:Y:S01]  /*0a40*/  MUFU.RCP R11, R10 ;  /* 0x0000000a000b7308 */ /* 0x0000620000001000 */
[----:B------:R-:W-:Y:S01]  /*0a50*/  FADD.FTZ R13, -R10, -RZ ;  /* 0x800000ff0a0d7221 */ /* 0x000fe20000010100 */
[C---:B------:R-:W-:Y:S01]  /*0a60*/  IMAD R2, R3.reuse, -0x800000, R2 ;  /* 0xff80000003027824 */ /* 0x040fe200078e0202 */
[----:B0-----:R-:W-:-:S04]  /*0a70*/  IADD3 R10, PT, PT, R3, 0x7f, -R14 ;  /* 0x0000007f030a7810 */ /* 0x001fc80007ffe80e */
[----:B------:R-:W-:Y:S01]  /*0a80*/  IADD3 R10, PT, PT, R10, R9, RZ ;  /* 0x000000090a0a7210 */ /* 0x000fe20007ffe0ff */
[----:B-1----:R-:W-:-:S04]  /*0a90*/  FFMA R12, R11, R13, 1 ;  /* 0x3f8000000b0c7423 */ /* 0x002fc8000000000d */
[----:B------:R-:W-:-:S04]  /*0aa0*/  FFMA R16, R11, R12, R11 ;  /* 0x0000000c0b107223 */ /* 0x000fc8000000000b */
[----:B------:R-:W-:-:S04]  /*0ab0*/  FFMA R11, R2, R16, RZ ;  /* 0x00000010020b7223 */ /* 0x000fc800000000ff */
[----:B------:R-:W-:-:S04]  /*0ac0*/  FFMA R12, R13, R11, R2 ;  /* 0x0000000b0d0c7223 */ /* 0x000fc80000000002 */
[----:B------:R-:W-:-:S04]  /*0ad0*/  FFMA R11, R16, R12, R11 ;  /* 0x0000000c100b7223 */ /* 0x000fc8000000000b */
[----:B------:R-:W-:-:S04]  /*0ae0*/  FFMA R12, R13, R11, R2 ;  /* 0x0000000b0d0c7223 */ /* 0x000fc80000000002 */
[----:B------:R-:W-:-:S05]  /*0af0*/  FFMA R2, R16, R12, R11 ;  /* 0x0000000c10027223 */ /* 0x000fca000000000b */
[----:B------:R-:W-:-:S04]  /*0b00*/  SHF.R.U32.HI R3, RZ, 0x17, R2 ;  /* 0x00000017ff037819 */ /* 0x000fc80000011602 */
[----:B------:R-:W-:-:S05]  /*0b10*/  LOP3.LUT R3, R3, 0xff, RZ, 0xc0, !PT ;  /* 0x000000ff03037812 */ /* 0x000fca00078ec0ff */
[----:B------:R-:W-:-:S05]  /*0b20*/  IMAD.IADD R13, R3, 0x1, R10 ;  /* 0x00000001030d7824 */ /* 0x000fca00078e020a */
[----:B------:R-:W-:-:S04]  /*0b30*/  IADD3 R3, PT, PT, R13, -0x1, RZ ;  /* 0xffffffff0d037810 */ /* 0x000fc80007ffe0ff */
[----:B------:R-:W-:-:S13]  /*0b40*/  ISETP.GE.U32.AND P0, PT, R3, 0xfe, PT ;  /* 0x000000fe0300780c */ /* 0x000fda0003f06070 */
[----:B------:R-:W-:Y:S05]  /*0b50*/  @!P0 BRA `(.L_x_17) ;  /* 0x0000000000808947 */ /* 0x000fea0003800000 */
[----:B------:R-:W-:-:S13]  /*0b60*/  ISETP.GT.AND P0, PT, R13, 0xfe, PT ;  /* 0x000000fe0d00780c */ /* 0x000fda0003f04270 */
[----:B------:R-:W-:Y:S05]  /*0b70*/  @P0 BRA `(.L_x_18) ;  /* 0x00000000006c0947 */ /* 0x000fea0003800000 */
[----:B------:R-:W-:-:S13]  /*0b80*/  ISETP.GE.AND P0, PT, R13, 0x1, PT ;  /* 0x000000010d00780c */ /* 0x000fda0003f06270 */
[----:B------:R-:W-:Y:S05]  /*0b90*/  @P0 BRA `(.L_x_19) ;  /* 0x0000000000740947 */ /* 0x000fea0003800000 */
[----:B------:R-:W-:Y:S02]  /*0ba0*/  ISETP.GE.AND P0, PT, R13, -0x18, PT ;  /* 0xffffffe80d00780c */ /* 0x000fe40003f06270 */
[----:B------:R-:W-:-:S11]  /*0bb0*/  LOP3.LUT R2, R2, 0x80000000, RZ, 0xc0, !PT ;  /* 0x8000000002027812 */ /* 0x000fd600078ec0ff */
[----:B------:R-:W-:Y:S05]  /*0bc0*/  @!P0 BRA `(.L_x_19) ;  /* 0x0000000000688947 */ /* 0x000fea0003800000 */
[CCC-:B------:R-:W-:Y:S01]  /*0bd0*/  FFMA.RZ R3, R16.reuse, R12.reuse, R11.reuse ;  /* 0x0000000c10037223 */ /* 0x1c0fe2000000c00b */
[CCC-:B------:R-:W-:Y:S01]  /*0be0*/  FFMA.RM R10, R16.reuse, R12.reuse, R11.reuse ;  /* 0x0000000c100a7223 */ /* 0x1c0fe2000000400b */
[C---:B------:R-:W-:Y:S02]  /*0bf0*/  ISETP.NE.AND P2, PT, R13.reuse, RZ, PT ;  /* 0x000000ff0d00720c */ /* 0x040fe40003f45270 */
[----:B------:R-:W-:Y:S02]  /*0c00*/  ISETP.NE.AND P1, PT, R13, RZ, PT ;  /* 0x000000ff0d00720c */ /* 0x000fe40003f25270 */
[----:B------:R-:W-:Y:S01]  /*0c10*/  LOP3.LUT R9, R3, 0x7fffff, RZ, 0xc0, !PT ;  /* 0x007fffff03097812 */ /* 0x000fe200078ec0ff */
[----:B------:R-:W-:Y:S01]  /*0c20*/  FFMA.RP R3, R16, R12, R11 ;  /* 0x0000000c10037223 */ /* 0x000fe2000000800b */
[C---:B------:R-:W-:Y:S01]  /*0c30*/  VIADD R12, R13.reuse, 0x20 ;  /* 0x000000200d0c7836 */ /* 0x040fe20000000000 */
[----:B------:R-:W-:Y:S02]  /*0c40*/  IADD3 R11, PT, PT, -R13, RZ, RZ ;  /* 0x000000ff0d0b7210 */ /* 0x000fe40007ffe1ff */
[----:B------:R-:W-:-:S02]  /*0c50*/  LOP3.LUT R9, R9, 0x800000, RZ, 0xfc, !PT ;  /* 0x0080000009097812 */ /* 0x000fc400078efcff */
[----:B------:R-:W-:Y:S02]  /*0c60*/  FSETP.NEU.FTZ.AND P0, PT, R3, R10, PT ;  /* 0x0000000a0300720b */ /* 0x000fe40003f1d000 */
[----:B------:R-:W-:Y:S02]  /*0c70*/  SHF.L.U32 R12, R9, R12, RZ ;  /* 0x0000000c090c7219 */ /* 0x000fe400000006ff */
[----:B------:R-:W-:Y:S02]  /*0c80*/  SEL R10, R11, RZ, P2 ;  /* 0x000000ff0b0a7207 */ /* 0x000fe40001000000 */
[----:B------:R-:W-:Y:S02]  /*0c90*/  ISETP.NE.AND P1, PT, R12, RZ, P1 ;  /* 0x000000ff0c00720c */ /* 0x000fe40000f25270 */
[----:B------:R-:W-:Y:S02]  /*0ca0*/  SHF.R.U32.HI R10, RZ, R10, R9 ;  /* 0x0000000aff0a7219 */ /* 0x000fe40000011609 */
[----:B------:R-:W-:-:S02]  /*0cb0*/  PLOP3.LUT P0, PT, P0, P1, PT, 0xf8, 0x8f ;  /* 0x00000000008f781c */ /* 0x000fc40000703f70 */
[----:B------:R-:W-:Y:S02]  /*0cc0*/  SHF.R.U32.HI R12, RZ, 0x1, R10 ;  /* 0x00000001ff0c7819 */ /* 0x000fe4000001160a */
[----:B------:R-:W-:-:S04]  /*0cd0*/  SEL R3, RZ, 0x1, !P0 ;  /* 0x00000001ff037807 */ /* 0x000fc80004000000 */
[----:B------:R-:W-:-:S04]  /*0ce0*/  LOP3.LUT R3, R3, 0x1, R12, 0xf8, !PT ;  /* 0x0000000103037812 */ /* 0x000fc800078ef80c */
[----:B------:R-:W-:-:S05]  /*0cf0*/  LOP3.LUT R3, R3, R10, RZ, 0xc0, !PT ;  /* 0x0000000a03037212 */ /* 0x000fca00078ec0ff */
[----:B------:R-:W-:-:S05]  /*0d00*/  IMAD.IADD R3, R12, 0x1, R3 ;  /* 0x000000010c037824 */ /* 0x000fca00078e0203 */
[----:B------:R-:W-:Y:S01]  /*0d10*/  LOP3.LUT R2, R3, R2, RZ, 0xfc, !PT ;  /* 0x0000000203027212 */ /* 0x000fe200078efcff */
[----:B------:R-:W-:Y:S06]  /*0d20*/  BRA `(.L_x_19) ;  /* 0x0000000000107947 */ /* 0x000fec0003800000 */
.L_x_18:
[----:B------:R-:W-:-:S04]  /*0d30*/  LOP3.LUT R2, R2, 0x80000000, RZ, 0xc0, !PT ;  /* 0x8000000002027812 */ /* 0x000fc800078ec0ff */
[----:B------:R-:W-:Y:S01]  /*0d40*/  LOP3.LUT R2, R2, 0x7f800000, RZ, 0xfc, !PT ;  /* 0x7f80000002027812 */ /* 0x000fe200078efcff */
[----:B------:R-:W-:Y:S06]  /*0d50*/  BRA `(.L_x_19) ;  /* 0x0000000000047947 */ /* 0x000fec0003800000 */
.L_x_17:
[----:B------:R-:W-:-:S07]  /*0d60*/  LEA R2, R10, R2, 0x17 ;  /* 0x000000020a027211 */ /* 0x000fce00078eb8ff */
.L_x_19:
[----:B------:R-:W-:Y:S05]  /*0d70*/  BSYNC.RECONVERGENT B2 ;  /* 0x0000000000027941 */ /* 0x000fea0003800200 */
.L_x_16:
[----:B------:R-:W-:Y:S05]  /*0d80*/  BRA `(.L_x_20) ;  /* 0x0000000000207947 */ /* 0x000fea0003800000 */
.L_x_15:
[----:B------:R-:W-:-:S04]  /*0d90*/  LOP3.LUT R2, R3, 0x80000000, R2, 0x48, !PT ;  /* 0x8000000003027812 */ /* 0x000fc800078e4802 */
[----:B------:R-:W-:Y:S01]  /*0da0*/  LOP3.LUT R2, R2, 0x7f800000, RZ, 0xfc, !PT ;  /* 0x7f80000002027812 */ /* 0x000fe200078efcff */
[----:B------:R-:W-:Y:S06]  /*0db0*/  BRA `(.L_x_20) ;  /* 0x0000000000147947 */ /* 0x000fec0003800000 */
.L_x_14:
[----:B------:R-:W-:Y:S01]  /*0dc0*/  LOP3.LUT R2, R3, 0x80000000, R2, 0x48, !PT ;  /* 0x8000000003027812 */ /* 0x000fe200078e4802 */
[----:B------:R-:W-:Y:S06]  /*0dd0*/  BRA `(.L_x_20) ;  /* 0x00000000000c7947 */ /* 0x000fec0003800000 */
.L_x_13:
[----:B------:R-:W0:Y:S01]  /*0de0*/  MUFU.RSQ R2, -QNAN ;  /* 0xffc0000000027908 */ /* 0x000e220000001400 */
[----:B------:R-:W-:Y:S05]  /*0df0*/  BRA `(.L_x_20) ;  /* 0x0000000000047947 */ /* 0x000fea0003800000 */
.L_x_12:
[----:B------:R-:W-:-:S07]  /*0e00*/  FADD.FTZ R2, R2, R3 ;  /* 0x0000000302027221 */ /* 0x000fce0000010000 */
.L_x_20:
[----:B------:R-:W-:Y:S05]  /*0e10*/  BSYNC.RECONVERGENT B1 ;  /* 0x0000000000017941 */ /* 0x000fea0003800200 */
.L_x_10:
[----:B------:R-:W-:-:S04]  /*0e20*/  IMAD.MOV.U32 R9, RZ, RZ, 0x0 ;  /* 0x00000000ff097424 */ /* 0x000fc800078e00ff */
[----:B0-----:R-:W-:Y:S05]  /*0e30*/  RET.REL.NODEC R8 `(_Z12adamw_kernelPfS_S_S_iffffffff) ;  /* 0xfffffff008707950 */ /* 0x001fea0003c3ffff */
.L_x_21:
[----:B------:R-:W-:-:S00]  /*0e40*/  BRA `(.L_x_21) ;  /* 0xfffffffc00fc7947 */ /* 0x000fc0000383ffff */
[----:B------:R-:W-:-:S00]  /*0e50*/  NOP ;  /* 0x0000000000007918 */ /* 0x000fc00000000000 */
        /* <DEDUP_REMOVED lines=10> */
.L_x_38:


//--------------------- .text._Z16outer_add_kernelPfPKfS1_iif --------------------------
	.section	.text._Z16outer_add_kernelPfPKfS1_iif,"ax",@progbits
	.align	128
        .global         _Z16outer_add_kernelPfPKfS1_iif
        .type           _Z16outer_add_kernelPfPKfS1_iif,@function
        .size           _Z16outer_add_kernelPfPKfS1_iif,(.L_x_40 - _Z16outer_add_kernelPfPKfS1_iif)
        .other          _Z16outer_add_kernelPfPKfS1_iif,@"STO_CUDA_ENTRY STV_DEFAULT"
_Z16outer_add_kernelPfPKfS1_iif:
.text._Z16outer_add_kernelPfPKfS1_iif:
[----:B------:R-:W-:Y:S01]  /*0000*/  LDC R1, c[0x0][0x37c] ;  /* 0x0000df00ff017b82 */ /* 0x000fe20000000800 */
[----:B------:R-:W0:Y:S07]  /*0010*/  S2R R0, SR_TID.X ;  /* 0x0000000000007919 */ /* 0x000e2e0000002100 */
[----:B------:R-:W0:Y:S01]  /*0020*/  S2UR UR4, SR_CTAID.X ;  /* 0x00000000000479c3 */ /* 0x000e220000002500 */
[----:B------:R-:W1:Y:S01]  /*0030*/  LDCU.64 UR6, c[0x0][0x398] ;  /* 0x00007300ff0677ac */ /* 0x000e620008000a00 */
[----:B------:R-:W2:Y:S06]  /*0040*/  S2R R3, SR_TID.Y ;  /* 0x0000000000037919 */ /* 0x000eac0000002200 */
[----:B------:R-:W0:Y:S08]  /*0050*/  LDC R9, c[0x0][0x360] ;  /* 0x0000d800ff097b82 */ /* 0x000e300000000800 */
[----:B------:R-:W2:Y:S08]  /*0060*/  S2UR UR5, SR_CTAID.Y ;  /* 0x00000000000579c3 */ /* 0x000eb00000002600 */
[----:B------:R-:W2:Y:S01]  /*0070*/  LDC R2, c[0x0][0x364] ;  /* 0x0000d900ff027b82 */ /* 0x000ea20000000800 */
[----:B0-----:R-:W-:-:S05]  /*0080*/  IMAD R9, R9, UR4, R0 ;  /* 0x0000000409097c24 */ /* 0x001fca000f8e0200 */
[----:B-1----:R-:W-:Y:S01]  /*0090*/  ISETP.GE.AND P0, PT, R9, UR7, PT ;  /* 0x0000000709007c0c */ /* 0x002fe2000bf06270 */
[----:B--2---:R-:W-:-:S05]  /*00a0*/  IMAD R0, R2, UR5, R3 ;  /* 0x0000000502007c24 */ /* 0x004fca000f8e0203 */
[----:B------:R-:W-:-:S13]  /*00b0*/  ISETP.GE.OR P0, PT, R0, UR6, P0 ;  /* 0x0000000600007c0c */ /* 0x000fda0008706670 */
[----:B------:R-:W-:Y:S05]  /*00c0*/  @P0 EXIT ;  /* 0x000000000000094d */ /* 0x000fea0003800000 */
[----:B------:R-:W0:Y:S01]  /*00d0*/  LDC.64 R2, c[0x0][0x388] ;  /* 0x0000e200ff027b82 */ /* 0x000e220000000a00 */
[----:B------:R-:W1:Y:S01]  /*00e0*/  LDCU.64 UR4, c[0x0][0x358] ;  /* 0x00006b00ff0477ac */ /* 0x000e620008000a00 */
[C---:B------:R-:W-:Y:S01]  /*00f0*/  IMAD R11, R0.reuse, UR7, R9 ;  /* 0x00000007000b7c24 */ /* 0x040fe2000f8e0209 */
[----:B------:R-:W2:Y:S05]  /*0100*/  LDCU UR6, c[0x0][0x3a0] ;  /* 0x00007400ff0677ac */ /* 0x000eaa0008000800 */
[----:B------:R-:W3:Y:S08]  /*0110*/  LDC.64 R4, c[0x0][0x390] ;  /* 0x0000e400ff047b82 */ /* 0x000ef00000000a00 */
[----:B------:R-:W4:Y:S01]  /*0120*/  LDC.64 R6, c[0x0][0x380] ;  /* 0x0000e000ff067b82 */ /* 0x000f220000000a00 */
[----:B0-----:R-:W-:-:S06]  /*0130*/  IMAD.WIDE.U32 R2, R0, 0x4, R2 ;  /* 0x0000000400027825 */ /* 0x001fcc00078e0002 */
[----:B-1----:R-:W5:Y:S01]  /*0140*/  LDG.E R2, desc[UR4][R2.64] ;  /* 0x0000000402027981 */ /* 0x002f62000c1e1900 */
[----:B---3--:R-:W-:-:S06]  /*0150*/  IMAD.WIDE R4, R9, 0x4, R4 ;  /* 0x0000000409047825 */ /* 0x008fcc00078e0204 */
[----:B------:R-:W5:Y:S01]  /*0160*/  LDG.E R5, desc[UR4][R4.64] ;  /* 0x0000000404057981 */ /* 0x000f62000c1e1900 */
[----:B----4-:R-:W-:-:S05]  /*0170*/  IMAD.WIDE R6, R11, 0x4, R6 ;  /* 0x000000040b067825 */ /* 0x010fca00078e0206 */
[----:B------:R-:W2:Y:S01]  /*0180*/  LDG.E R9, desc[UR4][R6.64] ;  /* 0x0000000406097981 */ /* 0x000ea2000c1e1900 */
[----:B-----5:R-:W-:-:S04]  /*0190*/  FMUL R0, R2, R5 ;  /* 0x0000000502007220 */ /* 0x020fc80000400000 */
[----:B--2---:R-:W-:-:S05]  /*01a0*/  FFMA R9, R0, UR6, R9 ;  /* 0x0000000600097c23 */ /* 0x004fca0008000009 */
[----:B------:R-:W-:Y:S01]  /*01b0*/  STG.E desc[UR4][R6.64], R9 ;  /* 0x0000000906007986 */ /* 0x000fe2000c101904 */
[----:B------:R-:W-:Y:S05]  /*01c0*/  EXIT ;  /* 0x000000000000794d */ /* 0x000fea0003800000 */
.L_x_22:
        /* <DEDUP_REMOVED lines=11> */
.L_x_40:


//--------------------- .text._Z15matvec_t_kernelPKfS0_Pfii --------------------------
	.section	.text._Z15matvec_t_kernelPKfS0_Pfii,"ax",@progbits
	.align	128
        .global         _Z15matvec_t_kernelPKfS0_Pfii
        .type           _Z15matvec_t_kernelPKfS0_Pfii,@function
        .size           _Z15matvec_t_kernelPKfS0_Pfii,(.L_x_41 - _Z15matvec_t_kernelPKfS0_Pfii)
        .other          _Z15matvec_t_kernelPKfS0_Pfii,@"STO_CUDA_ENTRY STV_DEFAULT"
_Z15matvec_t_kernelPKfS0_Pfii:
.text._Z15matvec_t_kernelPKfS0_Pfii:
[----:B------:R-:W-:Y:S01]  /*0000*/  LDC R1, c[0x0][0x37c] ;  /* 0x0000df00ff017b82 */ /* 0x000fe20000000800 */
[----:B------:R-:W0:Y:S07]  /*0010*/  S2R R2, SR_TID.X ;  /* 0x0000000000027919 */ /* 0x000e2e0000002100 */
[----:B------:R-:W0:Y:S08]  /*0020*/  S2UR UR4, SR_CTAID.X ;  /* 0x00000000000479c3 */ /* 0x000e300000002500 */
[----:B------:R-:W0:Y:S08]  /*0030*/  LDC R3, c[0x0][0x360] ;  /* 0x0000d800ff037b82 */ /* 0x000e300000000800 */
[----:B------:R-:W1:Y:S01]  /*0040*/  LDC R0, c[0x0][0x39c] ;  /* 0x0000e700ff007b82 */ /* 0x000e620000000800 */
[----:B0-----:R-:W-:-:S05]  /*0050*/  IMAD R3, R3, UR4, R2 ;  /* 0x0000000403037c24 */ /* 0x001fca000f8e0202 */
[----:B-1----:R-:W-:-:S13]  /*0060*/  ISETP.GE.AND P0, PT, R3, R0, PT ;  /* 0x000000000300720c */ /* 0x002fda0003f06270 */
[----:B------:R-:W-:Y:S05]  /*0070*/  @P0 EXIT ;  /* 0x000000000000094d */ /* 0x000fea0003800000 */
[----:B------:R-:W0:Y:S01]  /*0080*/  LDCU UR6, c[0x0][0x398] ;  /* 0x00007300ff0677ac */ /* 0x000e220008000800 */
[----:B------:R-:W-:Y:S01]  /*0090*/  HFMA2 R16, -RZ, RZ, 0, 0 ;  /* 0x00000000ff107431 */ /* 0x000fe200000001ff */
[----:B------:R-:W1:Y:S01]  /*00a0*/  LDCU.64 UR10, c[0x0][0x358] ;  /* 0x00006b00ff0a77ac */ /* 0x000e620008000a00 */
[----:B0-----:R-:W-:-:S09]  /*00b0*/  UISETP.GE.AND UP0, UPT, UR6, 0x1, UPT ;  /* 0x000000010600788c */ /* 0x001fd2000bf06270 */
[----:B-1----:R-:W-:Y:S05]  /*00c0*/  BRA.U !UP0, `(.L_x_23) ;  /* 0x0000000908b47547 */ /* 0x002fea000b800000 */
[----:B------:R-:W-:Y:S01]  /*00d0*/  UISETP.GE.U32.AND UP1, UPT, UR6, 0x10, UPT ;  /* 0x000000100600788c */ /* 0x000fe2000bf26070 */
[----:B------:R-:W-:Y:S01]  /*00e0*/  MOV R16, RZ ;  /* 0x000000ff00107202 */ /* 0x000fe20000000f00 */
[----:B------:R-:W-:Y:S01]  /*00f0*/  ULOP3.LUT UR7, UR6, 0xf, URZ, 0xc0, !UPT ;  /* 0x0000000f06077892 */ /* 0x000fe2000f8ec0ff */
[----:B------:R-:W-:-:S03]  /*0100*/  MOV R2, RZ ;  /* 0x000000ff00027202 */ /* 0x000fc60000000f00 */
[----:B------:R-:W-:-:S03]  /*0110*/  UISETP.NE.AND UP0, UPT, UR7, URZ, UPT ;  /* 0x000000ff0700728c */ /* 0x000fc6000bf05270 */
[----:B------:R-:W-:Y:S08]  /*0120*/  BRA.U !UP1, `(.L_x_24) ;  /* 0x0000000509447547 */ /* 0x000ff0000b800000 */
[----:B------:R-:W0:Y:S01]  /*0130*/  LDCU.64 UR4, c[0x0][0x388] ;  /* 0x00007100ff0477ac */ /* 0x000e220008000a00 */
[----:B------:R-:W-:Y:S02]  /*0140*/  MOV R16, RZ ;  /* 0x000000ff00107202 */ /* 0x000fe40000000f00 */
[----:B------:R-:W-:Y:S01]  /*0150*/  MOV R5, R3 ;  /* 0x0000000300057202 */ /* 0x000fe20000000f00 */
[----:B------:R-:W-:-:S04]  /*0160*/  ULOP3.LUT UR8, UR6, 0x7ffffff0, URZ, 0xc0, !UPT ;  /* 0x7ffffff006087892 */ /* 0x000fc8000f8ec0ff */
[----:B------:R-:W-:Y:S02]  /*0170*/  UIADD3 UR9, UPT, UPT, -UR8, URZ, URZ ;  /* 0x000000ff08097290 */ /* 0x000fe4000fffe1ff */
[----:B------:R-:W-:Y:S01]  /*0180*/  MOV R2, UR8 ;  /* 0x0000000800027c02 */ /* 0x000fe20008000f00 */
[----:B0-----:R-:W-:-:S04]  /*0190*/  UIADD3 UR4, UP1, UPT, UR4, 0x20, URZ ;  /* 0x0000002004047890 */ /* 0x001fc8000ff3e0ff */
[----:B------:R-:W-:Y:S02]  /*01a0*/  UIADD3.X UR5, UPT, UPT, URZ, UR5, URZ, UP1, !UPT ;  /* 0x00000005ff057290 */ /* 0x000fe40008ffe4ff */
[----:B------:R-:W-:-:S04]  /*01b0*/  MOV R10, UR4 ;  /* 0x00000004000a7c02 */ /* 0x000fc80008000f00 */
[----:B------:R-:W-:-:S07]  /*01c0*/  MOV R11, UR5 ;  /* 0x00000005000b7c02 */ /* 0x000fce0008000f00 */
.L_x_25:
[----:B------:R-:W0:Y:S01]  /*01d0*/  LDC.64 R8, c[0x0][0x380] ;  /* 0x0000e000ff087b82 */ /* 0x000e220000000a00 */
[----:B------:R-:W2:Y:S04]  /*01e0*/  LDG.E R17, desc[UR10][R10.64+-0x20] ;  /* 0xffffe00a0a117981 */ /* 0x000ea8000c1e1900 */
[----:B------:R-:W3:Y:S04]  /*01f0*/  LDG.E R19, desc[UR10][R10.64+-0x1c] ;  /* 0xffffe40a0a137981 */ /* 0x000ee8000c1e1900 */
[----:B------:R-:W4:Y:S04]  /*0200*/  LDG.E R27, desc[UR10][R10.64+-0x18] ;  /* 0xffffe80a0a1b7981 */ /* 0x000f28000c1e1900 */
[----:B------:R-:W5:Y:S04]  /*0210*/  LDG.E R7, desc[UR10][R10.64+-0x14] ;  /* 0xffffec0a0a077981 */ /* 0x000f68000c1e1900 */
[----:B------:R-:W5:Y:S01]  /*0220*/  LDG.E R20, desc[UR10][R10.64+-0x8] ;  /* 0xfffff80a0a147981 */ /* 0x000f62000c1e1900 */
[----:B0-----:R-:W-:-:S05]  /*0230*/  IMAD.WIDE R8, R5, 0x4, R8 ;  /* 0x0000000405087825 */ /* 0x001fca00078e0208 */
[----:B------:R-:W2:Y:S01]  /*0240*/  LDG.E R26, desc[UR10][R8.64] ;  /* 0x0000000a081a7981 */ /* 0x000ea2000c1e1900 */
[----:B------:R-:W-:-:S05]  /*0250*/  IMAD.WIDE R12, R0, 0x4, R8 ;  /* 0x00000004000c7825 */ /* 0x000fca00078e0208 */
[----:B------:R-:W3:Y:S01]  /*0260*/  LDG.E R18, desc[UR10][R12.64] ;  /* 0x0000000a0c127981 */ /* 0x000ee2000c1e1900 */
[----:B------:R-:W-:-:S03]  /*0270*/  IMAD.WIDE R22, R0, 0x4, R12 ;  /* 0x0000000400167825 */ /* 0x000fc600078e020c */
[----:B------:R-:W5:Y:S01]  /*0280*/  LDG.E R9, desc[UR10][R10.64+-0x10] ;  /* 0xfffff00a0a097981 */ /* 0x000f62000c1e1900 */
[----:B------:R-:W-:-:S03]  /*0290*/  IMAD.WIDE R14, R0, 0x4, R22 ;  /* 0x00000004000e7825 */ /* 0x000fc600078e0216 */
[----:B------:R-:W4:Y:S04]  /*02a0*/  LDG.E R24, desc[UR10][R22.64] ;  /* 0x0000000a16187981 */ /* 0x000f28000c1e1900 */
[----:B------:R-:W5:Y:S01]  /*02b0*/  LDG.E R4, desc[UR10][R14.64] ;  /* 0x0000000a0e047981 */ /* 0x000f62000c1e1900 */
[----:B------:R-:W-:-:S03]  /*02c0*/  IMAD.WIDE R28, R0, 0x4, R14 ;  /* 0x00000004001c7825 */ /* 0x000fc600078e020e */
[----:B------:R-:W5:Y:S04]  /*02d0*/  LDG.E R8, desc[UR10][R10.64+-0xc] ;  /* 0xfffff40a0a087981 */ /* 0x000f68000c1e1900 */
[----:B------:R0:W5:Y:S02]  /*02e0*/  LDG.E R6, desc[UR10][R28.64] ;  /* 0x0000000a1c067981 */ /* 0x000164000c1e1900 */
[----:B0-----:R-:W-:-:S05]  /*02f0*/  IMAD.WIDE R28, R0, 0x4, R28 ;  /* 0x00000004001c7825 */ /* 0x001fca00078e021c */
[----:B------:R-:W5:Y:S01]  /*0300*/  LDG.E R21, desc[UR10][R28.64] ;  /* 0x0000000a1c157981 */ /* 0x000f62000c1e1900 */
[----:B------:R-:W-:-:S05]  /*0310*/  IMAD.WIDE R22, R0, 0x4, R28 ;  /* 0x0000000400167825 */ /* 0x000fca00078e021c */
[----:B------:R0:W5:Y:S01]  /*0320*/  LDG.E R25, desc[UR10][R22.64] ;  /* 0x0000000a16197981 */ /* 0x000162000c1e1900 */
[----:B------:R-:W-:-:S03]  /*0330*/  IMAD.WIDE R12, R0, 0x4, R22 ;  /* 0x00000004000c7825 */ /* 0x000fc600078e0216 */
[----:B------:R-:W5:Y:S01]  /*0340*/  LDG.E R29, desc[UR10][R10.64+-0x4] ;  /* 0xfffffc0a0a1d7981 */ /* 0x000f62000c1e1900 */
[----:B------:R-:W-:-:S03]  /*0350*/  IMAD.WIDE R14, R0, 0x4, R12 ;  /* 0x00000004000e7825 */ /* 0x000fc600078e020c */
[----:B------:R-:W5:Y:S04]  /*0360*/  LDG.E R12, desc[UR10][R12.64] ;  /* 0x0000000a0c0c7981 */ /* 0x000f68000c1e1900 */
[----:B------:R-:W5:Y:S01]  /*0370*/  LDG.E R13, desc[UR10][R10.64+0x8] ;  /* 0x0000080a0a0d7981 */ /* 0x000f62000c1e1900 */
[----:B--2---:R-:W-:Y:S01]  /*0380*/  FFMA R26, R26, R17, R16 ;  /* 0x000000111a1a7223 */ /* 0x004fe20000000010 */
[----:B------:R-:W-:Y:S02]  /*0390*/  IMAD.WIDE R16, R0, 0x4, R14 ;  /* 0x0000000400107825 */ /* 0x000fe400078e020e */
[----:B------:R-:W2:Y:S02]  /*03a0*/  LDG.E R14, desc[UR10][R14.64] ;  /* 0x0000000a0e0e7981 */ /* 0x000ea4000c1e1900 */
[----:B---3--:R-:W-:Y:S01]  /*03b0*/  FFMA R26, R18, R19, R26 ;  /* 0x00000013121a7223 */ /* 0x008fe2000000001a */
[----:B------:R-:W-:-:S02]  /*03c0*/  IMAD.WIDE R18, R0, 0x4, R16 ;  /* 0x0000000400127825 */ /* 0x000fc400078e0210 */
[----:B------:R-:W3:Y:S02]  /*03d0*/  LDG.E R16, desc[UR10][R16.64] ;  /* 0x0000000a10107981 */ /* 0x000ee4000c1e1900 */
[----:B0-----:R-:W-:-:S04]  /*03e0*/  IMAD.WIDE R22, R0, 0x4, R18 ;  /* 0x0000000400167825 */ /* 0x001fc800078e0212 */
[----:B----4-:R-:W-:Y:S01]  /*03f0*/  FFMA R27, R24, R27, R26 ;  /* 0x0000001b181b7223 */ /* 0x010fe2000000001a */
[----:B------:R-:W4:Y:S04]  /*0400*/  LDG.E R18, desc[UR10][R18.64] ;  /* 0x0000000a12127981 */ /* 0x000f28000c1e1900 */
[----:B------:R-:W2:Y:S01]  /*0410*/  LDG.E R24, desc[UR10][R10.64] ;  /* 0x0000000a0a187981 */ /* 0x000ea2000c1e1900 */
[----:B-----5:R-:W-:Y:S01]  /*0420*/  FFMA R7, R4, R7, R27 ;  /* 0x0000000704077223 */ /* 0x020fe2000000001b */
[----:B------:R-:W-:Y:S02]  /*0430*/  IMAD.WIDE R26, R0, 0x4, R22 ;  /* 0x00000004001a7825 */ /* 0x000fe400078e0216 */
[----:B------:R-:W3:Y:S02]  /*0440*/  LDG.E R4, desc[UR10][R10.64+0x4] ;  /* 0x0000040a0a047981 */ /* 0x000ee4000c1e1900 */
[----:B------:R-:W-:Y:S01]  /*0450*/  FFMA R28, R6, R9, R7 ;  /* 0x00000009061c7223 */ /* 0x000fe20000000007 */
[C---:B------:R-:W-:Y:S01]  /*0460*/  IMAD.WIDE R6, R0.reuse, 0x4, R26 ;  /* 0x0000000400067825 */ /* 0x040fe200078e021a */
[----:B------:R-:W5:Y:S04]  /*0470*/  LDG.E R22, desc[UR10][R22.64] ;  /* 0x0000000a16167981 */ /* 0x000f68000c1e1900 */
[----:B------:R-:W5:Y:S04]  /*0480*/  LDG.E R15, desc[UR10][R10.64+0xc] ;  /* 0x00000c0a0a0f7981 */ /* 0x000f68000c1e1900 */
[----:B------:R-:W5:Y:S04]  /*0490*/  LDG.E R26, desc[UR10][R26.64] ;  /* 0x0000000a1a1a7981 */ /* 0x000f68000c1e1900 */
[----:B------:R-:W5:Y:S01]  /*04a0*/  LDG.E R17, desc[UR10][R10.64+0x10] ;  /* 0x0000100a0a117981 */ /* 0x000f62000c1e1900 */
[----:B------:R-:W-:Y:S01]  /*04b0*/  FFMA R28, R21, R8, R28 ;  /* 0x00000008151c7223 */ /* 0x000fe2000000001c */
[----:B------:R-:W-:-:S02]  /*04c0*/  IMAD.WIDE R8, R0, 0x4, R6 ;  /* 0x0000000400087825 */ /* 0x000fc400078e0206 */
[----:B------:R0:W5:Y:S04]  /*04d0*/  LDG.E R6, desc[UR10][R6.64] ;  /* 0x0000000a06067981 */ /* 0x000168000c1e1900 */
[----:B------:R-:W5:Y:S04]  /*04e0*/  LDG.E R23, desc[UR10][R10.64+0x14] ;  /* 0x0000140a0a177981 */ /* 0x000f68000c1e1900 */
[----:B------:R-:W5:Y:S01]  /*04f0*/  LDG.E R19, desc[UR10][R8.64] ;  /* 0x0000000a08137981 */ /* 0x000f62000c1e1900 */
[----:B0-----:R-:W-:Y:S01]  /*0500*/  FFMA R7, R25, R20, R28 ;  /* 0x0000001419077223 */ /* 0x001fe2000000001c */
[----:B------:R-:W-:-:S02]  /*0510*/  IMAD.WIDE R20, R0, 0x4, R8 ;  /* 0x0000000400147825 */ /* 0x000fc400078e0208 */
[----:B------:R-:W5:Y:S04]  /*0520*/  LDG.E R28, desc[UR10][R10.64+0x18] ;  /* 0x0000180a0a1c7981 */ /* 0x000f68000c1e1900 */
[----:B------:R0:W5:Y:S04]  /*0530*/  LDG.E R25, desc[UR10][R10.64+0x1c] ;  /* 0x00001c0a0a197981 */ /* 0x000168000c1e1900 */
[----:B------:R-:W5:Y:S01]  /*0540*/  LDG.E R20, desc[UR10][R20.64] ;  /* 0x0000000a14147981 */ /* 0x000f62000c1e1900 */
[----:B------:R-:W-:Y:S01]  /*0550*/  FFMA R29, R12, R29, R7 ;  /* 0x0000001d0c1d7223 */ /* 0x000fe20000000007 */
[----:B------:R-:W-:-:S04]  /*0560*/  UIADD3 UR9, UPT, UPT, UR9, 0x10, URZ ;  /* 0x0000001009097890 */ /* 0x000fc8000fffe0ff */
[----:B------:R-:W-:Y:S01]  /*0570*/  UISETP.NE.AND UP1, UPT, UR9, URZ, UPT ;  /* 0x000000ff0900728c */ /* 0x000fe2000bf25270 */
[----:B0-----:R-:W-:Y:S02]  /*0580*/  IADD3 R10, P0, PT, R10, 0x40, RZ ;  /* 0x000000400a0a7810 */ /* 0x001fe40007f1e0ff */
[----:B------:R-:W-:Y:S02]  /*0590*/  LEA R5, R0, R5, 0x4 ;  /* 0x0000000500057211 */ /* 0x000fe400078e20ff */
[----:B------:R-:W-:Y:S01]  /*05a0*/  IADD3.X R11, PT, PT, RZ, R11, RZ, P0, !PT ;  /* 0x0000000bff0b7210 */ /* 0x000fe200007fe4ff */
[----:B--2---:R-:W-:-:S04]  /*05b0*/  FFMA R29, R14, R24, R29 ;  /* 0x000000180e1d7223 */ /* 0x004fc8000000001d */
[----:B---3--:R-:W-:-:S04]  /*05c0*/  FFMA R29, R16, R4, R29 ;  /* 0x00000004101d7223 */ /* 0x008fc8000000001d */
[----:B----4-:R-:W-:-:S04]  /*05d0*/  FFMA R13, R18, R13, R29 ;  /* 0x0000000d120d7223 */ /* 0x010fc8000000001d */
[----:B-----5:R-:W-:-:S04]  /*05e0*/  FFMA R13, R22, R15, R13 ;  /* 0x0000000f160d7223 */ /* 0x020fc8000000000d */
[----:B------:R-:W-:-:S04]  /*05f0*/  FFMA R13, R26, R17, R13 ;  /* 0x000000111a0d7223 */ /* 0x000fc8000000000d */
[----:B------:R-:W-:-:S04]  /*0600*/  FFMA R6, R6, R23, R13 ;  /* 0x0000001706067223 */ /* 0x000fc8000000000d */
[----:B------:R-:W-:-:S04]  /*0610*/  FFMA R19, R19, R28, R6 ;  /* 0x0000001c13137223 */ /* 0x000fc80000000006 */
[----:B------:R-:W-:Y:S01]  /*0620*/  FFMA R16, R20, R25, R19 ;  /* 0x0000001914107223 */ /* 0x000fe20000000013 */
[----:B------:R-:W-:Y:S06]  /*0630*/  BRA.U UP1, `(.L_x_25) ;  /* 0xfffffff901e47547 */ /* 0x000fec000b83ffff */
.L_x_24:
[----:B------:R-:W-:Y:S05]  /*0640*/  BRA.U !UP0, `(.L_x_23) ;  /* 0x0000000508547547 */ /* 0x000fea000b800000 */
[----:B------:R-:W-:Y:S02]  /*0650*/  UISETP.GE.U32.AND UP0, UPT, UR7, 0x8, UPT ;  /* 0x000000080700788c */ /* 0x000fe4000bf06070 */
[----:B------:R-:W-:-:S04]  /*0660*/  ULOP3.LUT UR5, UR6, 0x7, URZ, 0xc0, !UPT ;  /* 0x0000000706057892 */ /* 0x000fc8000f8ec0ff */
[----:B------:R-:W-:-:S03]  /*0670*/  UISETP.NE.AND UP1, UPT, UR5, URZ, UPT ;  /* 0x000000ff0500728c */ /* 0x000fc6000bf25270 */
[----:B------:R-:W-:Y:S08]  /*0680*/  BRA.U !UP0, `(.L_x_26) ;  /* 0x0000000108947547 */ /* 0x000ff0000b800000 */
[----:B------:R-:W0:Y:S01]  /*0690*/  LDC.64 R12, c[0x0][0x380] ;  /* 0x0000e000ff0c7b82 */ /* 0x000e220000000a00 */
[----:B------:R-:W-:-:S07]  /*06a0*/  IMAD R7, R2, R0, R3 ;  /* 0x0000000002077224 */ /* 0x000fce00078e0203 */
[----:B------:R-:W1:Y:S01]  /*06b0*/  LDC.64 R4, c[0x0][0x388] ;  /* 0x0000e200ff047b82 */ /* 0x000e620000000a00 */
[----:B0-----:R-:W-:-:S05]  /*06c0*/  IMAD.WIDE R12, R7, 0x4, R12 ;  /* 0x00000004070c7825 */ /* 0x001fca00078e020c */
[----:B------:R0:W2:Y:S01]  /*06d0*/  LDG.E R21, desc[UR10][R12.64] ;  /* 0x0000000a0c157981 */ /* 0x0000a2000c1e1900 */
[----:B------:R-:W-:-:S04]  /*06e0*/  IMAD.WIDE R14, R0, 0x4, R12 ;  /* 0x00000004000e7825 */ /* 0x000fc800078e020c */
[----:B-1----:R-:W-:Y:S01]  /*06f0*/  IMAD.WIDE.U32 R4, R2, 0x4, R4 ;  /* 0x0000000402047825 */ /* 0x002fe200078e0004 */
[----:B------:R1:W3:Y:S03]  /*0700*/  LDG.E R18, desc[UR10][R14.64] ;  /* 0x0000000a0e127981 */ /* 0x0002e6000c1e1900 */
[C---:B------:R-:W-:Y:S01]  /*0710*/  IMAD.WIDE R24, R0.reuse, 0x4, R14 ;  /* 0x0000000400187825 */ /* 0x040fe200078e020e */
[----:B------:R-:W2:Y:S04]  /*0720*/  LDG.E R17, desc[UR10][R4.64] ;  /* 0x0000000a04117981 */ /* 0x000ea8000c1e1900 */
[----:B------:R-:W3:Y:S01]  /*0730*/  LDG.E R19, desc[UR10][R4.64+0x4] ;  /* 0x0000040a04137981 */ /* 0x000ee2000c1e1900 */
[----:B------:R-:W-:-:S03]  /*0740*/  IMAD.WIDE R8, R0, 0x4, R24 ;  /* 0x0000000400087825 */ /* 0x000fc600078e0218 */
[----:B------:R-:W4:Y:S01]  /*0750*/  LDG.E R20, desc[UR10][R24.64] ;  /* 0x0000000a18147981 */ /* 0x000f22000c1e1900 */
[----:B------:R-:W-:-:S03]  /*0760*/  IMAD.WIDE R10, R0, 0x4, R8 ;  /* 0x00000004000a7825 */ /* 0x000fc600078e0208 */
[----:B------:R-:W4:Y:S04]  /*0770*/  LDG.E R23, desc[UR10][R4.64+0x8] ;  /* 0x0000080a04177981 */ /* 0x000f28000c1e1900 */
[----:B------:R-:W5:Y:S01]  /*0780*/  LDG.E R8, desc[UR10][R8.64] ;  /* 0x0000000a08087981 */ /* 0x000f62000c1e1900 */
[----:B------:R-:W-:-:S03]  /*0790*/  IMAD.WIDE R6, R0, 0x4, R10 ;  /* 0x0000000400067825 */ /* 0x000fc600078e020a */
[----:B------:R-:W5:Y:S01]  /*07a0*/  LDG.E R27, desc[UR10][R4.64+0xc] ;  /* 0x00000c0a041b7981 */ /* 0x000f62000c1e1900 */
[----:B0-----:R-:W-:-:S03]  /*07b0*/  IMAD.WIDE R12, R0, 0x4, R6 ;  /* 0x00000004000c7825 */ /* 0x001fc600078e0206 */
[----:B------:R-:W5:Y:S04]  /*07c0*/  LDG.E R10, desc[UR10][R10.64] ;  /* 0x0000000a0a0a7981 */ /* 0x000f68000c1e1900 */
[----:B------:R-:W5:Y:S01]  /*07d0*/  LDG.E R29, desc[UR10][R4.64+0x10] ;  /* 0x0000100a041d7981 */ /* 0x000f62000c1e1900 */
[----:B-1----:R-:W-:-:S03]  /*07e0*/  IMAD.WIDE R14, R0, 0x4, R12 ;  /* 0x00000004000e7825 */ /* 0x002fc600078e020c */
[----:B------:R-:W5:Y:S04]  /*07f0*/  LDG.E R6, desc[UR10][R6.64] ;  /* 0x0000000a06067981 */ /* 0x000f68000c1e1900 */
[----:B------:R-:W5:Y:S04]  /*0800*/  LDG.E R22, desc[UR10][R4.64+0x14] ;  /* 0x0000140a04167981 */ /* 0x000f68000c1e1900 */
[----:B------:R-:W5:Y:S04]  /*0810*/  LDG.E R12, desc[UR10][R12.64] ;  /* 0x0000000a0c0c7981 */ /* 0x000f68000c1e1900 */
[----:B------:R-:W5:Y:S04]  /*0820*/  LDG.E R25, desc[UR10][R4.64+0x18] ;  /* 0x0000180a04197981 */ /* 0x000f68000c1e1900 */
[----:B------:R-:W5:Y:S04]  /*0830*/  LDG.E R14, desc[UR10][R14.64] ;  /* 0x0000000a0e0e7981 */ /* 0x000f68000c1e1900 */
[----:B------:R-:W5:Y:S01]  /*0840*/  LDG.E R9, desc[UR10][R4.64+0x1c] ;  /* 0x00001c0a04097981 */ /* 0x000f62000c1e1900 */
[----:B------:R-:W-:Y:S01]  /*0850*/  IADD3 R2, PT, PT, R2, 0x8, RZ ;  /* 0x0000000802027810 */ /* 0x000fe20007ffe0ff */
[----:B--2---:R-:W-:-:S04]  /*0860*/  FFMA R17, R21, R17, R16 ;  /* 0x0000001115117223 */ /* 0x004fc80000000010 */
[----:B---3--:R-:W-:-:S04]  /*0870*/  FFMA R17, R18, R19, R17 ;  /* 0x0000001312117223 */ /* 0x008fc80000000011 */
[----:B----4-:R-:W-:-:S04]  /*0880*/  FFMA R17, R20, R23, R17 ;  /* 0x0000001714117223 */ /* 0x010fc80000000011 */
[----:B-----5:R-:W-:-:S04]  /*0890*/  FFMA R17, R8, R27, R17 ;  /* 0x0000001b08117223 */ /* 0x020fc80000000011 */
[----:B------:R-:W-:-:S04]  /*08a0*/  FFMA R17, R10, R29, R17 ;  /* 0x0000001d0a117223 */ /* 0x000fc80000000011 */
[----:B------:R-:W-:-:S04]  /*08b0*/  FFMA R17, R6, R22, R17 ;  /* 0x0000001606117223 */ /* 0x000fc80000000011 */
[----:B------:R-:W-:-:S04]  /*08c0*/  FFMA R17, R12, R25, R17 ;  /* 0x000000190c117223 */ /* 0x000fc80000000011 */
[----:B------:R-:W-:-:S07]  /*08d0*/  FFMA R16, R14, R9, R17 ;  /* 0x000000090e107223 */ /* 0x000fce0000000011 */
.L_x_26:
        /* <DEDUP_REMOVED lines=8> */
[----:B0-----:R-:W-:-:S04]  /*0960*/  IMAD.WIDE R6, R7, 0x4, R4 ;  /* 0x0000000407067825 */ /* 0x001fc800078e0204 */
[----:B-1----:R-:W-:-:S04]  /*0970*/  IMAD.WIDE.U32 R4, R2, 0x4, R8 ;  /* 0x0000000402047825 */ /* 0x002fc800078e0008 */
[C---:B------:R-:W-:Y:S01]  /*0980*/  IMAD.WIDE R8, R0.reuse, 0x4, R6 ;  /* 0x0000000400087825 */ /* 0x040fe200078e0206 */
[----:B------:R-:W2:Y:S04]  /*0990*/  LDG.E R14, desc[UR10][R4.64] ;  /* 0x0000000a040e7981 */ /* 0x000ea8000c1e1900 */
[----:B------:R-:W2:Y:S01]  /*09a0*/  LDG.E R7, desc[UR10][R6.64] ;  /* 0x0000000a06077981 */ /* 0x000ea2000c1e1900 */
[----:B------:R-:W-:-:S03]  /*09b0*/  IMAD.WIDE R10, R0, 0x4, R8 ;  /* 0x00000004000a7825 */ /* 0x000fc600078e0208 */
[----:B------:R-:W3:Y:S04]  /*09c0*/  LDG.E R9, desc[UR10][R8.64] ;  /* 0x0000000a08097981 */ /* 0x000ee8000c1e1900 */
[----:B------:R-:W3:Y:S01]  /*09d0*/  LDG.E R15, desc[UR10][R4.64+0x4] ;  /* 0x0000040a040f7981 */ /* 0x000ee2000c1e1900 */
[----:B------:R-:W-:-:S03]  /*09e0*/  IMAD.WIDE R12, R0, 0x4, R10 ;  /* 0x00000004000c7825 */ /* 0x000fc600078e020a */
[----:B------:R-:W4:Y:S04]  /*09f0*/  LDG.E R11, desc[UR10][R10.64] ;  /* 0x0000000a0a0b7981 */ /* 0x000f28000c1e1900 */
[----:B------:R-:W4:Y:S04]  /*0a00*/  LDG.E R17, desc[UR10][R4.64+0x8] ;  /* 0x0000080a04117981 */ /* 0x000f28000c1e1900 */
[----:B------:R-:W5:Y:S04]  /*0a10*/  LDG.E R13, desc[UR10][R12.64] ;  /* 0x0000000a0c0d7981 */ /* 0x000f68000c1e1900 */
[----:B------:R-:W5:Y:S01]  /*0a20*/  LDG.E R18, desc[UR10][R4.64+0xc] ;  /* 0x00000c0a04127981 */ /* 0x000f62000c1e1900 */
[----:B------:R-:W-:Y:S01]  /*0a30*/  IADD3 R2, PT, PT, R2, 0x4, RZ ;  /* 0x0000000402027810 */ /* 0x000fe20007ffe0ff */
[----:B--2---:R-:W-:-:S04]  /*0a40*/  FFMA R14, R7, R14, R16 ;  /* 0x0000000e070e7223 */ /* 0x004fc80000000010 */
[----:B---3--:R-:W-:-:S04]  /*0a50*/  FFMA R14, R9, R15, R14 ;  /* 0x0000000f090e7223 */ /* 0x008fc8000000000e */
[----:B----4-:R-:W-:-:S04]  /*0a60*/  FFMA R14, R11, R17, R14 ;  /* 0x000000110b0e7223 */ /* 0x010fc8000000000e */
[----:B-----5:R-:W-:-:S07]  /*0a70*/  FFMA R16, R13, R18, R14 ;  /* 0x000000120d107223 */ /* 0x020fce000000000e */
.L_x_27:
[----:B------:R-:W-:Y:S05]  /*0a80*/  BRA.U !UP1, `(.L_x_23) ;  /* 0x0000000109447547 */ /* 0x000fea000b800000 */
[----:B------:R-:W0:Y:S01]  /*0a90*/  LDC.64 R4, c[0x0][0x388] ;  /* 0x0000e200ff047b82 */ /* 0x000e220000000a00 */
[----:B------:R-:W-:Y:S01]  /*0aa0*/  IMAD R11, R2, R0, R3 ;  /* 0x00000000020b7224 */ /* 0x000fe200078e0203 */
[----:B------:R-:W-:-:S06]  /*0ab0*/  UIADD3 UR4, UPT, UPT, -UR4, URZ, URZ ;  /* 0x000000ff04047290 */ /* 0x000fcc000fffe1ff */
[----:B------:R-:W1:Y:S01]  /*0ac0*/  LDC.64 R8, c[0x0][0x380] ;  /* 0x0000e000ff087b82 */ /* 0x000e620000000a00 */
[----:B0-----:R-:W-:-:S03]  /*0ad0*/  IMAD.WIDE.U32 R4, R2, 0x4, R4 ;  /* 0x0000000402047825 */ /* 0x001fc600078e0004 */
[----:B------:R-:W-:Y:S02]  /*0ae0*/  MOV R6, R4 ;  /* 0x0000000400067202 */ /* 0x000fe40000000f00 */
[----:B------:R-:W-:-:S07]  /*0af0*/  MOV R7, R5 ;  /* 0x0000000500077202 */ /* 0x000fce0000000f00 */
.L_x_28:
[----:B-1----:R-:W-:Y:S01]  /*0b00*/  IMAD.WIDE R4, R11, 0x4, R8 ;  /* 0x000000040b047825 */ /* 0x002fe200078e0208 */
[----:B------:R0:W2:Y:S05]  /*0b10*/  LDG.E R2, desc[UR10][R6.64] ;  /* 0x0000000a06027981 */ /* 0x0000aa000c1e1900 */
[----:B------:R-:W2:Y:S01]  /*0b20*/  LDG.E R5, desc[UR10][R4.64] ;  /* 0x0000000a04057981 */ /* 0x000ea2000c1e1900 */
[----:B------:R-:W-:-:S04]  /*0b30*/  UIADD3 UR4, UPT, UPT, UR4, 0x1, URZ ;  /* 0x0000000104047890 */ /* 0x000fc8000fffe0ff */
[----:B------:R-:W-:Y:S01]  /*0b40*/  UISETP.NE.AND UP0, UPT, UR4, URZ, UPT ;  /* 0x000000ff0400728c */ /* 0x000fe2000bf05270 */
[----:B0-----:R-:W-:Y:S02]  /*0b50*/  IADD3 R6, P0, PT, R6, 0x4, RZ ;  /* 0x0000000406067810 */ /* 0x001fe40007f1e0ff */
[----:B------:R-:W-:Y:S02]  /*0b60*/  IADD3 R11, PT, PT, R11, R0, RZ ;  /* 0x000000000b0b7210 */ /* 0x000fe40007ffe0ff */
[----:B------:R-:W-:Y:S01]  /*0b70*/  IADD3.X R7, PT, PT, RZ, R7, RZ, P0, !PT ;  /* 0x00000007ff077210 */ /* 0x000fe200007fe4ff */
[----:B--2---:R-:W-:-:S03]  /*0b80*/  FFMA R16, R5, R2, R16 ;  /* 0x0000000205107223 */ /* 0x004fc60000000010 */
[----:B------:R-:W-:Y:S05]  /*0b90*/  BRA.U UP0, `(.L_x_28) ;  /* 0xfffffffd00d87547 */ /* 0x000fea000b83ffff */
.L_x_23:
[----:B------:R-:W0:Y:S02]  /*0ba0*/  LDC.64 R4, c[0x0][0x390] ;  /* 0x0000e400ff047b82 */ /* 0x000e240000000a00 */
[----:B0-----:R-:W-:-:S05]  /*0bb0*/  IMAD.WIDE R2, R3, 0x4, R4 ;  /* 0x0000000403027825 */ /* 0x001fca00078e0204 */
[----:B------:R-:W-:Y:S01]  /*0bc0*/  STG.E desc[UR10][R2.64], R16 ;  /* 0x0000001002007986 */ /* 0x000fe2000c10190a */
[----:B------:R-:W-:Y:S05]  /*0bd0*/  EXIT ;  /* 0x000000000000794d */ /* 0x000fea0003800000 */
.L_x_29:
        /* <DEDUP_REMOVED lines=10> */
.L_x_41:


//--------------------- .text._Z13matvec_kernelPKfS0_Pfii --------------------------
	.section	.text._Z13matvec_kernelPKfS0_Pfii,"ax",@progbits
	.align	128
        .global         _Z13matvec_kernelPKfS0_Pfii
        .type           _Z13matvec_kernelPKfS0_Pfii,@function
        .size           _Z13matvec_kernelPKfS0_Pfii,(.L_x_42 - _Z13matvec_kernelPKfS0_Pfii)
        .other          _Z13matvec_kernelPKfS0_Pfii,@"STO_CUDA_ENTRY STV_DEFAULT"
_Z13matvec_kernelPKfS0_Pfii:
.text._Z13matvec_kernelPKfS0_Pfii:
        /* <DEDUP_REMOVED lines=8> */
[----:B------:R-:W0:Y:S01]  /*0080*/  LDCU UR8, c[0x0][0x39c] ;  /* 0x00007380ff0877ac */ /* 0x000e220008000800 */
[----:B------:R-:W-:Y:S01]  /*0090*/  HFMA2 R15, -RZ, RZ, 0, 0 ;  /* 0x00000000ff0f7431 */ /* 0x000fe200000001ff */
[----:B------:R-:W1:Y:S01]  /*00a0*/  LDCU.64 UR16, c[0x0][0x358] ;  /* 0x00006b00ff1077ac */ /* 0x000e620008000a00 */
[----:B0-----:R-:W-:-:S09]  /*00b0*/  UISETP.GE.AND UP0, UPT, UR8, 0x1, UPT ;  /* 0x000000010800788c */ /* 0x001fd2000bf06270 */
[----:B-1----:R-:W-:Y:S05]  /*00c0*/  BRA.U !UP0, `(.L_x_30) ;  /* 0x0000000908647547 */ /* 0x002fea000b800000 */
[----:B------:R-:W-:Y:S02]  /*00d0*/  UISETP.GE.U32.AND UP1, UPT, UR8, 0x10, UPT ;  /* 0x000000100800788c */ /* 0x000fe4000bf26070 */
[----:B------:R-:W-:Y:S01]  /*00e0*/  IMAD R7, R0, UR8, RZ ;  /* 0x0000000800077c24 */ /* 0x000fe2000f8e02ff */
[----:B------:R-:W-:Y:S01]  /*00f0*/  ULOP3.LUT UR9, UR8, 0xf, URZ, 0xc0, !UPT ;  /* 0x0000000f08097892 */ /* 0x000fe2000f8ec0ff */
[----:B------:R-:W-:Y:S02]  /*0100*/  MOV R15, RZ ;  /* 0x000000ff000f7202 */ /* 0x000fe40000000f00 */
[----:B------:R-:W-:Y:S01]  /*0110*/  MOV R8, RZ ;  /* 0x000000ff00087202 */ /* 0x000fe20000000f00 */
[----:B------:R-:W-:Y:S02]  /*0120*/  UISETP.NE.AND UP0, UPT, UR9, URZ, UPT ;  /* 0x000000ff0900728c */ /* 0x000fe4000bf05270 */
[----:B------:R-:W-:Y:S09]  /*0130*/  BRA.U !UP1, `(.L_x_31) ;  /* 0x0000000509147547 */ /* 0x000ff2000b800000 */
[----:B------:R-:W0:Y:S01]  /*0140*/  LDCU.128 UR12, c[0x0][0x380] ;  /* 0x00007000ff0c77ac */ /* 0x000e220008000c00 */
[----:B------:R-:W-:Y:S02]  /*0150*/  MOV R15, RZ ;  /* 0x000000ff000f7202 */ /* 0x000fe40000000f00 */
[----:B------:R-:W-:Y:S01]  /*0160*/  MOV R6, R7 ;  /* 0x0000000700067202 */ /* 0x000fe20000000f00 */
[----:B------:R-:W-:-:S04]  /*0170*/  ULOP3.LUT UR10, UR8, 0x7ffffff0, URZ, 0xc0, !UPT ;  /* 0x7ffffff0080a7892 */ /* 0x000fc8000f8ec0ff */
[----:B------:R-:W-:Y:S02]  /*0180*/  UIADD3 UR11, UPT, UPT, -UR10, URZ, URZ ;  /* 0x000000ff0a0b7290 */ /* 0x000fe4000fffe1ff */
[----:B------:R-:W-:Y:S01]  /*0190*/  MOV R8, UR10 ;  /* 0x0000000a00087c02 */ /* 0x000fe20008000f00 */
[----:B0-----:R-:W-:Y:S02]  /*01a0*/  UIADD3 UR4, UP2, UPT, UR14, 0x20, URZ ;  /* 0x000000200e047890 */ /* 0x001fe4000ff5e0ff */
[----:B------:R-:W-:Y:S02]  /*01b0*/  UIADD3 UR6, UP1, UPT, UR12, 0x20, URZ ;  /* 0x000000200c067890 */ /* 0x000fe4000ff3e0ff */
[----:B------:R-:W-:Y:S02]  /*01c0*/  UIADD3.X UR5, UPT, UPT, URZ, UR15, URZ, UP2, !UPT ;  /* 0x0000000fff057290 */ /* 0x000fe400097fe4ff */
[----:B------:R-:W-:Y:S01]  /*01d0*/  MOV R2, UR4 ;  /* 0x0000000400027c02 */ /* 0x000fe20008000f00 */
[----:B------:R-:W-:-:S03]  /*01e0*/  UIADD3.X UR7, UPT, UPT, URZ, UR13, URZ, UP1, !UPT ;  /* 0x0000000dff077290 */ /* 0x000fc60008ffe4ff */
[----:B------:R-:W-:-:S09]  /*01f0*/  MOV R3, UR5 ;  /* 0x0000000500037c02 */ /* 0x000fd20008000f00 */
.L_x_32:
[----:B------:R-:W-:Y:S01]  /*0200*/  MOV R4, UR6 ;  /* 0x0000000600047c02 */ /* 0x000fe20008000f00 */
[----:B------:R-:W2:Y:S01]  /*0210*/  LDG.E R17, desc[UR16][R2.64+-0x20] ;  /* 0xffffe01002117981 */ /* 0x000ea2000c1e1900 */
[----:B------:R-:W-:-:S03]  /*0220*/  MOV R5, UR7 ;  /* 0x0000000700057c02 */ /* 0x000fc60008000f00 */
[----:B------:R-:W3:Y:S01]  /*0230*/  LDG.E R25, desc[UR16][R2.64+-0x1c] ;  /* 0xffffe41002197981 */ /* 0x000ee2000c1e1900 */
[----:B------:R-:W-:-:S03]  /*0240*/  IMAD.WIDE R4, R6, 0x4, R4 ;  /* 0x0000000406047825 */ /* 0x000fc600078e0204 */
[----:B------:R-:W4:Y:S04]  /*0250*/  LDG.E R19, desc[UR16][R2.64+-0x18] ;  /* 0xffffe81002137981 */ /* 0x000f28000c1e1900 */
[----:B------:R-:W2:Y:S04]  /*0260*/  LDG.E R16, desc[UR16][R4.64+-0x20] ;  /* 0xffffe01004107981 */ /* 0x000ea8000c1e1900 */
[----:B------:R-:W3:Y:S04]  /*0270*/  LDG.E R18, desc[UR16][R4.64+-0x1c] ;  /* 0xffffe41004127981 */ /* 0x000ee8000c1e1900 */
[----:B------:R-:W4:Y:S04]  /*0280*/  LDG.E R20, desc[UR16][R4.64+-0x18] ;  /* 0xffffe81004147981 */ /* 0x000f28000c1e1900 */
[----:B------:R-:W5:Y:S04]  /*0290*/  LDG.E R22, desc[UR16][R2.64+-0x14] ;  /* 0xffffec1002167981 */ /* 0x000f68000c1e1900 */
        /* <DEDUP_REMOVED lines=8> */
[----:B------:R-:W5:Y:S01]  /*0320*/  LDG.E R14, desc[UR16][R4.64+-0x4] ;  /* 0xfffffc10040e7981 */ /* 0x000f62000c1e1900 */
[----:B--2---:R-:W-:-:S03]  /*0330*/  FFMA R17, R16, R17, R15 ;  /* 0x0000001110117223 */ /* 0x004fc6000000000f */
[----:B------:R-:W2:Y:S04]  /*0340*/  LDG.E R15, desc[UR16][R2.64] ;  /* 0x00000010020f7981 */ /* 0x000ea8000c1e1900 */
[----:B------:R-:W2:Y:S01]  /*0350*/  LDG.E R16, desc[UR16][R4.64] ;  /* 0x0000001004107981 */ /* 0x000ea2000c1e1900 */
[----:B---3--:R-:W-:-:S03]  /*0360*/  FFMA R25, R18, R25, R17 ;  /* 0x0000001912197223 */ /* 0x008fc60000000011 */
[----:B------:R-:W3:Y:S01]  /*0370*/  LDG.E R17, desc[UR16][R2.64+0x4] ;  /* 0x0000041002117981 */ /* 0x000ee2000c1e1900 */
[----:B----4-:R-:W-:-:S03]  /*0380*/  FFMA R26, R20, R19, R25 ;  /* 0x00000013141a7223 */ /* 0x010fc60000000019 */
[----:B------:R-:W3:Y:S04]  /*0390*/  LDG.E R18, desc[UR16][R4.64+0x4] ;  /* 0x0000041004127981 */ /* 0x000ee8000c1e1900 */
[----:B------:R-:W4:Y:S01]  /*03a0*/  LDG.E R20, desc[UR16][R2.64+0x8] ;  /* 0x0000081002147981 */ /* 0x000f22000c1e1900 */
[----:B-----5:R-:W-:-:S03]  /*03b0*/  FFMA R25, R21, R22, R26 ;  /* 0x0000001615197223 */ /* 0x020fc6000000001a */
[----:B------:R-:W4:Y:S04]  /*03c0*/  LDG.E R19, desc[UR16][R4.64+0x8] ;  /* 0x0000081004137981 */ /* 0x000f28000c1e1900 */
[----:B------:R-:W5:Y:S01]  /*03d0*/  LDG.E R22, desc[UR16][R2.64+0xc] ;  /* 0x00000c1002167981 */ /* 0x000f62000c1e1900 */
[----:B------:R-:W-:-:S03]  /*03e0*/  FFMA R25, R24, R23, R25 ;  /* 0x0000001718197223 */ /* 0x000fc60000000019 */
[----:B------:R-:W5:Y:S04]  /*03f0*/  LDG.E R21, desc[UR16][R4.64+0xc] ;  /* 0x00000c1004157981 */ /* 0x000f68000c1e1900 */
[----:B------:R-:W5:Y:S01]  /*0400*/  LDG.E R24, desc[UR16][R2.64+0x10] ;  /* 0x0000101002187981 */ /* 0x000f62000c1e1900 */
[----:B------:R-:W-:-:S03]  /*0410*/  FFMA R25, R10, R9, R25 ;  /* 0x000000090a197223 */ /* 0x000fc60000000019 */
[----:B------:R-:W5:Y:S04]  /*0420*/  LDG.E R23, desc[UR16][R4.64+0x10] ;  /* 0x0000101004177981 */ /* 0x000f68000c1e1900 */
[----:B------:R-:W5:Y:S01]  /*0430*/  LDG.E R10, desc[UR16][R2.64+0x14] ;  /* 0x00001410020a7981 */ /* 0x000f62000c1e1900 */
[----:B------:R-:W-:-:S03]  /*0440*/  FFMA R27, R12, R11, R25 ;  /* 0x0000000b0c1b7223 */ /* 0x000fc60000000019 */
[----:B------:R-:W5:Y:S04]  /*0450*/  LDG.E R9, desc[UR16][R4.64+0x14] ;  /* 0x0000141004097981 */ /* 0x000f68000c1e1900 */
[----:B------:R-:W5:Y:S04]  /*0460*/  LDG.E R11, desc[UR16][R2.64+0x18] ;  /* 0x00001810020b7981 */ /* 0x000f68000c1e1900 */
[----:B------:R-:W5:Y:S04]  /*0470*/  LDG.E R12, desc[UR16][R4.64+0x18] ;  /* 0x00001810040c7981 */ /* 0x000f68000c1e1900 */
[----:B------:R-:W5:Y:S04]  /*0480*/  LDG.E R25, desc[UR16][R4.64+0x1c] ;  /* 0x00001c1004197981 */ /* 0x000f68000c1e1900 */
[----:B------:R0:W5:Y:S01]  /*0490*/  LDG.E R26, desc[UR16][R2.64+0x1c] ;  /* 0x00001c10021a7981 */ /* 0x000162000c1e1900 */
[----:B------:R-:W-:Y:S01]  /*04a0*/  FFMA R13, R14, R13, R27 ;  /* 0x0000000d0e0d7223 */ /* 0x000fe2000000001b */
[----:B------:R-:W-:-:S04]  /*04b0*/  UIADD3 UR11, UPT, UPT, UR11, 0x10, URZ ;  /* 0x000000100b0b7890 */ /* 0x000fc8000fffe0ff */
[----:B------:R-:W-:Y:S01]  /*04c0*/  UISETP.NE.AND UP1, UPT, UR11, URZ, UPT ;  /* 0x000000ff0b00728c */ /* 0x000fe2000bf25270 */
[----:B0-----:R-:W-:Y:S02]  /*04d0*/  IADD3 R2, P0, PT, R2, 0x40, RZ ;  /* 0x0000004002027810 */ /* 0x001fe40007f1e0ff */
[----:B------:R-:W-:Y:S02]  /*04e0*/  IADD3 R6, PT, PT, R6, 0x10, RZ ;  /* 0x0000001006067810 */ /* 0x000fe40007ffe0ff */
        /* <DEDUP_REMOVED lines=10> */
.L_x_31:
[----:B------:R-:W-:Y:S05]  /*0590*/  BRA.U !UP0, `(.L_x_30) ;  /* 0x0000000508307547 */ /* 0x000fea000b800000 */
[----:B------:R-:W-:Y:S02]  /*05a0*/  UISETP.GE.U32.AND UP0, UPT, UR9, 0x8, UPT ;  /* 0x000000080900788c */ /* 0x000fe4000bf06070 */
[----:B------:R-:W-:-:S04]  /*05b0*/  ULOP3.LUT UR5, UR8, 0x7, URZ, 0xc0, !UPT ;  /* 0x0000000708057892 */ /* 0x000fc8000f8ec0ff */
[----:B------:R-:W-:-:S03]  /*05c0*/  UISETP.NE.AND UP1, UPT, UR5, URZ, UPT ;  /* 0x000000ff0500728c */ /* 0x000fc6000bf25270 */
[----:B------:R-:W-:Y:S08]  /*05d0*/  BRA.U !UP0, `(.L_x_33) ;  /* 0x0000000108787547 */ /* 0x000ff0000b800000 */
[----:B------:R-:W0:Y:S01]  /*05e0*/  LDC.64 R2, c[0x0][0x380] ;  /* 0x0000e000ff027b82 */ /* 0x000e220000000a00 */
[----:B------:R-:W-:-:S07]  /*05f0*/  IADD3 R9, PT, PT, R7, R8, RZ ;  /* 0x0000000807097210 */ /* 0x000fce0007ffe0ff */
[----:B------:R-:W1:Y:S01]  /*0600*/  LDC.64 R4, c[0x0][0x388] ;  /* 0x0000e200ff047b82 */ /* 0x000e620000000a00 */
[----:B0-----:R-:W-:-:S05]  /*0610*/  IMAD.WIDE R2, R9, 0x4, R2 ;  /* 0x0000000409027825 */ /* 0x001fca00078e0202 */
[----:B------:R-:W2:Y:S01]  /*0620*/  LDG.E R10, desc[UR16][R2.64] ;  /* 0x00000010020a7981 */ /* 0x000ea2000c1e1900 */
[----:B-1----:R-:W-:-:S03]  /*0630*/  IMAD.WIDE.U32 R4, R8, 0x4, R4 ;  /* 0x0000000408047825 */ /* 0x002fc600078e0004 */
[----:B------:R-:W3:Y:S04]  /*0640*/  LDG.E R13, desc[UR16][R2.64+0x4] ;  /* 0x00000410020d7981 */ /* 0x000ee8000c1e1900 */
[----:B------:R-:W2:Y:S04]  /*0650*/  LDG.E R11, desc[UR16][R4.64] ;  /* 0x00000010040b7981 */ /* 0x000ea8000c1e1900 */
[----:B------:R-:W3:Y:S04]  /*0660*/  LDG.E R12, desc[UR16][R4.64+0x4] ;  /* 0x00000410040c7981 */ /* 0x000ee8000c1e1900 */
[----:B------:R-:W4:Y:S04]  /*0670*/  LDG.E R17, desc[UR16][R2.64+0x8] ;  /* 0x0000081002117981 */ /* 0x000f28000c1e1900 */
        /* <DEDUP_REMOVED lines=20> */
.L_x_33:
        /* <DEDUP_REMOVED lines=23> */
.L_x_34:
[----:B------:R-:W-:Y:S05]  /*0930*/  BRA.U !UP1, `(.L_x_30) ;  /* 0x0000000109487547 */ /* 0x000fea000b800000 */
[----:B------:R-:W0:Y:S01]  /*0940*/  LDC.64 R2, c[0x0][0x388] ;  /* 0x0000e200ff027b82 */ /* 0x000e220000000a00 */
[----:B------:R-:W-:Y:S01]  /*0950*/  IADD3 R7, PT, PT, R7, R8, RZ ;  /* 0x0000000807077210 */ /* 0x000fe20007ffe0ff */
[----:B------:R-:W-:-:S06]  /*0960*/  UIADD3 UR4, UPT, UPT, -UR4, URZ, URZ ;  /* 0x000000ff04047290 */ /* 0x000fcc000fffe1ff */
[----:B------:R-:W1:Y:S01]  /*0970*/  LDC.64 R10, c[0x0][0x380] ;  /* 0x0000e000ff0a7b82 */ /* 0x000e620000000a00 */
[----:B0-----:R-:W-:-:S03]  /*0980*/  IMAD.WIDE.U32 R2, R8, 0x4, R2 ;  /* 0x0000000408027825 */ /* 0x001fc600078e0002 */
[----:B------:R-:W-:Y:S02]  /*0990*/  MOV R6, R2 ;  /* 0x0000000200067202 */ /* 0x000fe40000000f00 */
[----:B------:R-:W-:-:S07]  /*09a0*/  MOV R5, R3 ;  /* 0x0000000300057202 */ /* 0x000fce0000000f00 */
.L_x_35:
[----:B-1----:R-:W-:Y:S01]  /*09b0*/  IMAD.WIDE R2, R7, 0x4, R10 ;  /* 0x0000000407027825 */ /* 0x002fe200078e020a */
[----:B------:R-:W-:-:S05]  /*09c0*/  MOV R4, R6 ;  /* 0x0000000600047202 */ /* 0x000fca0000000f00 */
[----:B------:R-:W2:Y:S04]  /*09d0*/  LDG.E R2, desc[UR16][R2.64] ;  /* 0x0000001002027981 */ /* 0x000ea8000c1e1900 */
[----:B------:R0:W2:Y:S01]  /*09e0*/  LDG.E R4, desc[UR16][R4.64] ;  /* 0x0000001004047981 */ /* 0x0000a2000c1e1900 */
[----:B------:R-:W-:Y:S01]  /*09f0*/  UIADD3 UR4, UPT, UPT, UR4, 0x1, URZ ;  /* 0x0000000104047890 */ /* 0x000fe2000fffe0ff */
[----:B------:R-:W-:Y:S02]  /*0a00*/  IADD3 R6, P0, PT, R6, 0x4, RZ ;  /* 0x0000000406067810 */ /* 0x000fe40007f1e0ff */
[----:B------:R-:W-:Y:S01]  /*0a10*/  IADD3 R7, PT, PT, R7, 0x1, RZ ;  /* 0x0000000107077810 */ /* 0x000fe20007ffe0ff */
[----:B------:R-:W-:Y:S01]  /*0a20*/  UISETP.NE.AND UP0, UPT, UR4, URZ, UPT ;  /* 0x000000ff0400728c */ /* 0x000fe2000bf05270 */
[----:B0-----:R-:W-:Y:S01]  /*0a30*/  IADD3.X R5, PT, PT, RZ, R5, RZ, P0, !PT ;  /* 0x00000005ff057210 */ /* 0x001fe200007fe4ff */
[----:B--2---:R-:W-:-:S07]  /*0a40*/  FFMA R15, R2, R4, R15 ;  /* 0x00000004020f7223 */ /* 0x004fce000000000f */
[----:B------:R-:W-:Y:S05]  /*0a50*/  BRA.U UP0, `(.L_x_35) ;  /* 0xfffffffd00d47547 */ /* 0x000fea000b83ffff */
.L_x_30:
[----:B------:R-:W0:Y:S02]  /*0a60*/  LDC.64 R2, c[0x0][0x390] ;  /* 0x0000e400ff027b82 */ /* 0x000e240000000a00 */
[----:B0-----:R-:W-:-:S05]  /*0a70*/  IMAD.WIDE R2, R0, 0x4, R2 ;  /* 0x0000000400027825 */ /* 0x001fca00078e0202 */
[----:B------:R-:W-:Y:S01]  /*0a80*/  STG.E desc[UR16][R2.64], R15 ;  /* 0x0000000f02007986 */ /* 0x000fe2000c101910 */
[----:B------:R-:W-:Y:S05]  /*0a90*/  EXIT ;  /* 0x000000000000794d */ /* 0x000fea0003800000 */
.L_x_36:
        /* <DEDUP_REMOVED lines=14> */
.L_x_42:


//--------------------- .nv.shared.reserved.0     --------------------------
	.section	.nv.shared.reserved.0,"aw",@nobits
	.weak		__nv_reservedSMEM_offset_0_alias
	.size		__nv_reservedSMEM_offset_0_alias, 0, 64
	.other		__nv_reservedSMEM_offset_0_alias,@"STO_CUDA_RESERVED_SHARED STV_DEFAULT"
__nv_reservedSMEM_offset_0_alias:
	.zero		0
	.zero		64


//--------------------- .nv.constant0._Z12adamw_kernelPfS_S_S_iffffffff --------------------------
	.section	.nv.constant0._Z12adamw_kernelPfS_S_S_iffffffff,"a",@progbits
	.sectionflags	@""
	.align	4
.nv.constant0._Z12adamw_kernelPfS_S_S_iffffffff:
	.zero		964


//--------------------- .nv.constant0._Z16outer_add_kernelPfPKfS1_iif --------------------------
	.section	.nv.constant0._Z16outer_add_kernelPfPKfS1_iif,"a",@progbits
	.sectionflags	@""
	.align	4
.nv.constant0._Z16outer_add_kernelPfPKfS1_iif:
	.zero		932


//--------------------- .nv.constant0._Z15matvec_t_kernelPKfS0_Pfii --------------------------
	.section	.nv.constant0._Z15matvec_t_kernelPKfS0_Pfii,"a",@progbits
	.sectionflags	@""
	.align	4
.nv.constant0._Z15matvec_t_kernelPKfS0_Pfii:
	.zero		928


//--------------------- .nv.constant0._Z13matvec_kernelPKfS0_Pfii --------------------------
	.section	.nv.constant0._Z13matvec_kernelPKfS0_Pfii,"a",@progbits
	.sectionflags	@""
	.align	4
.nv.constant0._Z13matvec_kernelPKfS0_Pfii:
	.zero		928


//--------------------- SYMBOLS --------------------------

	.type		.nv.reservedSmem.offset0,@object
	.size		.nv.reservedSmem.offset0,0x4
